//
// Generated by NVIDIA NVVM Compiler
//
// Compiler Build ID: CL-36424714
// Cuda compilation tools, release 13.0, V13.0.88
// Based on NVVM 20.0.0
//

.version 9.0
.target sm_100
.address_size 64

	// .globl	_Z17matrixCrossSharedPKfS0_Pfi
// _ZZ17matrixCrossSharedPKfS0_PfiE2sa has been demoted
// _ZZ17matrixCrossSharedPKfS0_PfiE2sb has been demoted
// _ZZ21matrixTransposeSharedPKfPfiE4tile has been demoted
// _ZZ22matrixVectorMultSharedPKfS0_PfiE7xshared has been demoted
// _ZZ17elementWiseSharedPKfS0_PfiE2sa has been demoted
// _ZZ17elementWiseSharedPKfS0_PfiE2sb has been demoted
.const .align 4 .b8 d_filter[100] = {10, 215, 35, 61, 10, 215, 35, 61, 10, 215, 35, 61, 10, 215, 35, 61, 10, 215, 35, 61, 10, 215, 35, 61, 10, 215, 35, 61, 10, 215, 35, 61, 10, 215, 35, 61, 10, 215, 35, 61, 10, 215, 35, 61, 10, 215, 35, 61, 10, 215, 35, 61, 10, 215, 35, 61, 10, 215, 35, 61, 10, 215, 35, 61, 10, 215, 35, 61, 10, 215, 35, 61, 10, 215, 35, 61, 10, 215, 35, 61, 10, 215, 35, 61, 10, 215, 35, 61, 10, 215, 35, 61, 10, 215, 35, 61, 10, 215, 35, 61};
// _ZZ13convolution2DPKfPfiiE4tile has been demoted
// _ZZ16matrixMultSharedPKfS0_PfiE2sa has been demoted
// _ZZ16matrixMultSharedPKfS0_PfiE2sb has been demoted
// _ZZ24matrixMultSharedRestrictPKfS0_PfiE2sa has been demoted
// _ZZ24matrixMultSharedRestrictPKfS0_PfiE2sb has been demoted
.extern .shared .align 16 .b8 sdata[];
.global .align 4 .b8 __cudart_i2opi_f[24] = {65, 144, 67, 60, 153, 149, 98, 219, 192, 221, 52, 245, 209, 87, 39, 252, 41, 21, 68, 78, 110, 131, 249, 162};

.visible .entry _Z17matrixCrossSharedPKfS0_Pfi(
	.param .u64 .ptr .align 1 _Z17matrixCrossSharedPKfS0_Pfi_param_0,
	.param .u64 .ptr .align 1 _Z17matrixCrossSharedPKfS0_Pfi_param_1,
	.param .u64 .ptr .align 1 _Z17matrixCrossSharedPKfS0_Pfi_param_2,
	.param .u32 _Z17matrixCrossSharedPKfS0_Pfi_param_3
)
{
	.reg .pred 	%p<8>;
	.reg .b32 	%r<43>;
	.reg .b32 	%f<63>;
	.reg .b64 	%rd<13>;
	// demoted variable
	.shared .align 4 .b8 _ZZ17matrixCrossSharedPKfS0_PfiE2sa[1024];
	// demoted variable
	.shared .align 4 .b8 _ZZ17matrixCrossSharedPKfS0_PfiE2sb[1024];
	ld.param.u64 	%rd3, [_Z17matrixCrossSharedPKfS0_Pfi_param_0];
	ld.param.u64 	%rd4, [_Z17matrixCrossSharedPKfS0_Pfi_param_1];
	ld.param.u64 	%rd5, [_Z17matrixCrossSharedPKfS0_Pfi_param_2];
	ld.param.u32 	%r24, [_Z17matrixCrossSharedPKfS0_Pfi_param_3];
	mov.u32 	%r25, %ctaid.y;
	shl.b32 	%r26, %r25, 4;
	mov.u32 	%r40, %tid.y;
	add.s32 	%r2, %r26, %r40;
	mov.u32 	%r27, %ctaid.x;
	shl.b32 	%r3, %r27, 4;
	mov.u32 	%r38, %tid.x;
	add.s32 	%r5, %r3, %r38;
	setp.lt.s32 	%p1, %r24, 1;
	mov.f32 	%f62, 0f00000000;
	@%p1 bra 	$L__BB0_7;
	add.s32 	%r28, %r24, 15;
	shr.u32 	%r29, %r28, 4;
	shl.b32 	%r30, %r40, 6;
	mov.u32 	%r31, _ZZ17matrixCrossSharedPKfS0_PfiE2sa;
	add.s32 	%r6, %r31, %r30;
	shl.b32 	%r32, %r38, 2;
	add.s32 	%r7, %r6, %r32;
	mov.u32 	%r33, _ZZ17matrixCrossSharedPKfS0_PfiE2sb;
	add.s32 	%r9, %r33, %r32;
	add.s32 	%r8, %r9, %r30;
	neg.s32 	%r42, %r29;
	mad.lo.s32 	%r34, %r40, %r24, %r38;
	add.s32 	%r41, %r34, %r3;
	shl.b32 	%r12, %r24, 4;
	mad.lo.s32 	%r39, %r24, %r2, %r38;
	cvta.to.global.u64 	%rd1, %rd3;
	cvta.to.global.u64 	%rd2, %rd4;
	mov.f32 	%f62, 0f00000000;
$L__BB0_2:
	max.u32 	%r35, %r2, %r38;
	setp.ge.u32 	%p2, %r35, %r24;
	mov.f32 	%f60, 0f00000000;
	@%p2 bra 	$L__BB0_4;
	mul.wide.u32 	%rd6, %r39, 4;
	add.s64 	%rd7, %rd1, %rd6;
	ld.global.f32 	%f60, [%rd7];
$L__BB0_4:
	setp.ge.s32 	%p3, %r5, %r24;
	st.shared.f32 	[%r7], %f60;
	setp.ge.u32 	%p4, %r40, %r24;
	mov.f32 	%f61, 0f00000000;
	or.pred  	%p5, %p3, %p4;
	@%p5 bra 	$L__BB0_6;
	mul.wide.u32 	%rd8, %r41, 4;
	add.s64 	%rd9, %rd2, %rd8;
	ld.global.f32 	%f61, [%rd9];
$L__BB0_6:
	st.shared.f32 	[%r8], %f61;
	bar.sync 	0;
	ld.shared.f32 	%f12, [%r6];
	ld.shared.f32 	%f13, [%r9];
	fma.rn.f32 	%f14, %f12, %f13, %f62;
	ld.shared.f32 	%f15, [%r6+4];
	ld.shared.f32 	%f16, [%r9+64];
	fma.rn.f32 	%f17, %f15, %f16, %f14;
	ld.shared.f32 	%f18, [%r6+8];
	ld.shared.f32 	%f19, [%r9+128];
	fma.rn.f32 	%f20, %f18, %f19, %f17;
	ld.shared.f32 	%f21, [%r6+12];
	ld.shared.f32 	%f22, [%r9+192];
	fma.rn.f32 	%f23, %f21, %f22, %f20;
	ld.shared.f32 	%f24, [%r6+16];
	ld.shared.f32 	%f25, [%r9+256];
	fma.rn.f32 	%f26, %f24, %f25, %f23;
	ld.shared.f32 	%f27, [%r6+20];
	ld.shared.f32 	%f28, [%r9+320];
	fma.rn.f32 	%f29, %f27, %f28, %f26;
	ld.shared.f32 	%f30, [%r6+24];
	ld.shared.f32 	%f31, [%r9+384];
	fma.rn.f32 	%f32, %f30, %f31, %f29;
	ld.shared.f32 	%f33, [%r6+28];
	ld.shared.f32 	%f34, [%r9+448];
	fma.rn.f32 	%f35, %f33, %f34, %f32;
	ld.shared.f32 	%f36, [%r6+32];
	ld.shared.f32 	%f37, [%r9+512];
	fma.rn.f32 	%f38, %f36, %f37, %f35;
	ld.shared.f32 	%f39, [%r6+36];
	ld.shared.f32 	%f40, [%r9+576];
	fma.rn.f32 	%f41, %f39, %f40, %f38;
	ld.shared.f32 	%f42, [%r6+40];
	ld.shared.f32 	%f43, [%r9+640];
	fma.rn.f32 	%f44, %f42, %f43, %f41;
	ld.shared.f32 	%f45, [%r6+44];
	ld.shared.f32 	%f46, [%r9+704];
	fma.rn.f32 	%f47, %f45, %f46, %f44;
	ld.shared.f32 	%f48, [%r6+48];
	ld.shared.f32 	%f49, [%r9+768];
	fma.rn.f32 	%f50, %f48, %f49, %f47;
	ld.shared.f32 	%f51, [%r6+52];
	ld.shared.f32 	%f52, [%r9+832];
	fma.rn.f32 	%f53, %f51, %f52, %f50;
	ld.shared.f32 	%f54, [%r6+56];
	ld.shared.f32 	%f55, [%r9+896];
	fma.rn.f32 	%f56, %f54, %f55, %f53;
	ld.shared.f32 	%f57, [%r6+60];
	ld.shared.f32 	%f58, [%r9+960];
	fma.rn.f32 	%f62, %f57, %f58, %f56;
	bar.sync 	0;
	add.s32 	%r42, %r42, 1;
	setp.ne.s32 	%p6, %r42, 0;
	add.s32 	%r41, %r41, %r12;
	add.s32 	%r40, %r40, 16;
	add.s32 	%r39, %r39, 16;
	add.s32 	%r38, %r38, 16;
	@%p6 bra 	$L__BB0_2;
$L__BB0_7:
	max.s32 	%r36, %r2, %r5;
	setp.ge.s32 	%p7, %r36, %r24;
	@%p7 bra 	$L__BB0_9;
	mad.lo.s32 	%r37, %r24, %r2, %r5;
	cvta.to.global.u64 	%rd10, %rd5;
	mul.wide.s32 	%rd11, %r37, 4;
	add.s64 	%rd12, %rd10, %rd11;
	st.global.f32 	[%rd12], %f62;
$L__BB0_9:
	ret;

}
	// .globl	_Z21matrixTransposeSharedPKfPfi
.visible .entry _Z21matrixTransposeSharedPKfPfi(
	.param .u64 .ptr .align 1 _Z21matrixTransposeSharedPKfPfi_param_0,
	.param .u64 .ptr .align 1 _Z21matrixTransposeSharedPKfPfi_param_1,
	.param .u32 _Z21matrixTransposeSharedPKfPfi_param_2
)
{
	.reg .pred 	%p<3>;
	.reg .b32 	%r<30>;
	.reg .b32 	%f<3>;
	.reg .b64 	%rd<9>;
	// demoted variable
	.shared .align 4 .b8 _ZZ21matrixTransposeSharedPKfPfiE4tile[1088];
	ld.param.u64 	%rd1, [_Z21matrixTransposeSharedPKfPfi_param_0];
	ld.param.u64 	%rd2, [_Z21matrixTransposeSharedPKfPfi_param_1];
	ld.param.u32 	%r9, [_Z21matrixTransposeSharedPKfPfi_param_2];
	mov.u32 	%r10, %ctaid.y;
	shl.b32 	%r1, %r10, 4;
	mov.u32 	%r2, %tid.y;
	add.s32 	%r3, %r1, %r2;
	mov.u32 	%r11, %ctaid.x;
	shl.b32 	%r4, %r11, 4;
	mov.u32 	%r5, %tid.x;
	add.s32 	%r6, %r4, %r5;
	max.s32 	%r12, %r3, %r6;
	setp.ge.s32 	%p1, %r12, %r9;
	@%p1 bra 	$L__BB1_2;
	cvta.to.global.u64 	%rd3, %rd1;
	mad.lo.s32 	%r18, %r9, %r3, %r6;
	mul.wide.s32 	%rd4, %r18, 4;
	add.s64 	%rd5, %rd3, %rd4;
	ld.global.f32 	%f1, [%rd5];
	mov.u32 	%r19, _ZZ21matrixTransposeSharedPKfPfiE4tile;
	mad.lo.s32 	%r20, %r2, 68, %r19;
	shl.b32 	%r21, %r5, 2;
	add.s32 	%r22, %r20, %r21;
	st.shared.f32 	[%r22], %f1;
	bra.uni 	$L__BB1_3;
$L__BB1_2:
	mov.u32 	%r13, _ZZ21matrixTransposeSharedPKfPfiE4tile;
	mad.lo.s32 	%r14, %r2, 68, %r13;
	shl.b32 	%r15, %r5, 2;
	add.s32 	%r16, %r14, %r15;
	mov.b32 	%r17, 0;
	st.shared.u32 	[%r16], %r17;
$L__BB1_3:
	bar.sync 	0;
	add.s32 	%r23, %r1, %r5;
	add.s32 	%r8, %r4, %r2;
	max.s32 	%r24, %r8, %r23;
	setp.ge.s32 	%p2, %r24, %r9;
	@%p2 bra 	$L__BB1_5;
	mov.u32 	%r25, _ZZ21matrixTransposeSharedPKfPfiE4tile;
	mad.lo.s32 	%r26, %r5, 68, %r25;
	shl.b32 	%r27, %r2, 2;
	add.s32 	%r28, %r26, %r27;
	ld.shared.f32 	%f2, [%r28];
	mad.lo.s32 	%r29, %r9, %r8, %r23;
	cvta.to.global.u64 	%rd6, %rd2;
	mul.wide.s32 	%rd7, %r29, 4;
	add.s64 	%rd8, %rd6, %rd7;
	st.global.f32 	[%rd8], %f2;
$L__BB1_5:
	ret;

}
	// .globl	_Z16matrixVectorMultPKfS0_Pfi
.visible .entry _Z16matrixVectorMultPKfS0_Pfi(
	.param .u64 .ptr .align 1 _Z16matrixVectorMultPKfS0_Pfi_param_0,
	.param .u64 .ptr .align 1 _Z16matrixVectorMultPKfS0_Pfi_param_1,
	.param .u64 .ptr .align 1 _Z16matrixVectorMultPKfS0_Pfi_param_2,
	.param .u32 _Z16matrixVectorMultPKfS0_Pfi_param_3
)
{
	.reg .pred 	%p<11>;
	.reg .b32 	%r<37>;
	.reg .b32 	%f<112>;
	.reg .b64 	%rd<31>;

	ld.param.u64 	%rd11, [_Z16matrixVectorMultPKfS0_Pfi_param_0];
	ld.param.u64 	%rd12, [_Z16matrixVectorMultPKfS0_Pfi_param_1];
	ld.param.u64 	%rd10, [_Z16matrixVectorMultPKfS0_Pfi_param_2];
	ld.param.u32 	%r23, [_Z16matrixVectorMultPKfS0_Pfi_param_3];
	cvta.to.global.u64 	%rd1, %rd12;
	cvta.to.global.u64 	%rd2, %rd11;
	mov.u32 	%r24, %ctaid.x;
	mov.u32 	%r25, %ntid.x;
	mov.u32 	%r26, %tid.x;
	mad.lo.s32 	%r1, %r24, %r25, %r26;
	setp.ge.s32 	%p1, %r1, %r23;
	@%p1 bra 	$L__BB2_15;
	setp.lt.s32 	%p2, %r23, 1;
	mov.f32 	%f111, 0f00000000;
	@%p2 bra 	$L__BB2_14;
	mul.lo.s32 	%r2, %r23, %r1;
	and.b32  	%r3, %r23, 15;
	setp.lt.u32 	%p3, %r23, 16;
	mov.f32 	%f111, 0f00000000;
	mov.b32 	%r33, 0;
	@%p3 bra 	$L__BB2_5;
	and.b32  	%r33, %r23, 2147483632;
	neg.s32 	%r31, %r33;
	add.s64 	%rd3, %rd2, 32;
	add.s64 	%rd29, %rd1, 32;
	mov.f32 	%f111, 0f00000000;
	mov.u32 	%r30, %r2;
$L__BB2_4:
	.pragma "nounroll";
	mul.wide.s32 	%rd13, %r30, 4;
	add.s64 	%rd14, %rd3, %rd13;
	ld.global.f32 	%f18, [%rd14+-32];
	ld.global.f32 	%f19, [%rd29+-32];
	fma.rn.f32 	%f20, %f18, %f19, %f111;
	ld.global.f32 	%f21, [%rd14+-28];
	ld.global.f32 	%f22, [%rd29+-28];
	fma.rn.f32 	%f23, %f21, %f22, %f20;
	ld.global.f32 	%f24, [%rd14+-24];
	ld.global.f32 	%f25, [%rd29+-24];
	fma.rn.f32 	%f26, %f24, %f25, %f23;
	ld.global.f32 	%f27, [%rd14+-20];
	ld.global.f32 	%f28, [%rd29+-20];
	fma.rn.f32 	%f29, %f27, %f28, %f26;
	ld.global.f32 	%f30, [%rd14+-16];
	ld.global.f32 	%f31, [%rd29+-16];
	fma.rn.f32 	%f32, %f30, %f31, %f29;
	ld.global.f32 	%f33, [%rd14+-12];
	ld.global.f32 	%f34, [%rd29+-12];
	fma.rn.f32 	%f35, %f33, %f34, %f32;
	ld.global.f32 	%f36, [%rd14+-8];
	ld.global.f32 	%f37, [%rd29+-8];
	fma.rn.f32 	%f38, %f36, %f37, %f35;
	ld.global.f32 	%f39, [%rd14+-4];
	ld.global.f32 	%f40, [%rd29+-4];
	fma.rn.f32 	%f41, %f39, %f40, %f38;
	ld.global.f32 	%f42, [%rd14];
	ld.global.f32 	%f43, [%rd29];
	fma.rn.f32 	%f44, %f42, %f43, %f41;
	ld.global.f32 	%f45, [%rd14+4];
	ld.global.f32 	%f46, [%rd29+4];
	fma.rn.f32 	%f47, %f45, %f46, %f44;
	ld.global.f32 	%f48, [%rd14+8];
	ld.global.f32 	%f49, [%rd29+8];
	fma.rn.f32 	%f50, %f48, %f49, %f47;
	ld.global.f32 	%f51, [%rd14+12];
	ld.global.f32 	%f52, [%rd29+12];
	fma.rn.f32 	%f53, %f51, %f52, %f50;
	ld.global.f32 	%f54, [%rd14+16];
	ld.global.f32 	%f55, [%rd29+16];
	fma.rn.f32 	%f56, %f54, %f55, %f53;
	ld.global.f32 	%f57, [%rd14+20];
	ld.global.f32 	%f58, [%rd29+20];
	fma.rn.f32 	%f59, %f57, %f58, %f56;
	ld.global.f32 	%f60, [%rd14+24];
	ld.global.f32 	%f61, [%rd29+24];
	fma.rn.f32 	%f62, %f60, %f61, %f59;
	ld.global.f32 	%f63, [%rd14+28];
	ld.global.f32 	%f64, [%rd29+28];
	fma.rn.f32 	%f111, %f63, %f64, %f62;
	add.s32 	%r31, %r31, 16;
	add.s32 	%r30, %r30, 16;
	add.s64 	%rd29, %rd29, 64;
	setp.ne.s32 	%p4, %r31, 0;
	@%p4 bra 	$L__BB2_4;
$L__BB2_5:
	setp.eq.s32 	%p5, %r3, 0;
	@%p5 bra 	$L__BB2_14;
	and.b32  	%r11, %r23, 7;
	setp.lt.u32 	%p6, %r3, 8;
	@%p6 bra 	$L__BB2_8;
	add.s32 	%r28, %r33, %r2;
	mul.wide.s32 	%rd15, %r28, 4;
	add.s64 	%rd16, %rd2, %rd15;
	ld.global.f32 	%f66, [%rd16];
	mul.wide.u32 	%rd17, %r33, 4;
	add.s64 	%rd18, %rd1, %rd17;
	ld.global.f32 	%f67, [%rd18];
	fma.rn.f32 	%f68, %f66, %f67, %f111;
	ld.global.f32 	%f69, [%rd16+4];
	ld.global.f32 	%f70, [%rd18+4];
	fma.rn.f32 	%f71, %f69, %f70, %f68;
	ld.global.f32 	%f72, [%rd16+8];
	ld.global.f32 	%f73, [%rd18+8];
	fma.rn.f32 	%f74, %f72, %f73, %f71;
	ld.global.f32 	%f75, [%rd16+12];
	ld.global.f32 	%f76, [%rd18+12];
	fma.rn.f32 	%f77, %f75, %f76, %f74;
	ld.global.f32 	%f78, [%rd16+16];
	ld.global.f32 	%f79, [%rd18+16];
	fma.rn.f32 	%f80, %f78, %f79, %f77;
	ld.global.f32 	%f81, [%rd16+20];
	ld.global.f32 	%f82, [%rd18+20];
	fma.rn.f32 	%f83, %f81, %f82, %f80;
	ld.global.f32 	%f84, [%rd16+24];
	ld.global.f32 	%f85, [%rd18+24];
	fma.rn.f32 	%f86, %f84, %f85, %f83;
	ld.global.f32 	%f87, [%rd16+28];
	ld.global.f32 	%f88, [%rd18+28];
	fma.rn.f32 	%f111, %f87, %f88, %f86;
	add.s32 	%r33, %r33, 8;
$L__BB2_8:
	setp.eq.s32 	%p7, %r11, 0;
	@%p7 bra 	$L__BB2_14;
	and.b32  	%r14, %r23, 3;
	setp.lt.u32 	%p8, %r11, 4;
	@%p8 bra 	$L__BB2_11;
	add.s32 	%r29, %r33, %r2;
	mul.wide.s32 	%rd19, %r29, 4;
	add.s64 	%rd20, %rd2, %rd19;
	ld.global.f32 	%f90, [%rd20];
	mul.wide.u32 	%rd21, %r33, 4;
	add.s64 	%rd22, %rd1, %rd21;
	ld.global.f32 	%f91, [%rd22];
	fma.rn.f32 	%f92, %f90, %f91, %f111;
	ld.global.f32 	%f93, [%rd20+4];
	ld.global.f32 	%f94, [%rd22+4];
	fma.rn.f32 	%f95, %f93, %f94, %f92;
	ld.global.f32 	%f96, [%rd20+8];
	ld.global.f32 	%f97, [%rd22+8];
	fma.rn.f32 	%f98, %f96, %f97, %f95;
	ld.global.f32 	%f99, [%rd20+12];
	ld.global.f32 	%f100, [%rd22+12];
	fma.rn.f32 	%f111, %f99, %f100, %f98;
	add.s32 	%r33, %r33, 4;
$L__BB2_11:
	setp.eq.s32 	%p9, %r14, 0;
	@%p9 bra 	$L__BB2_14;
	mul.wide.u32 	%rd23, %r33, 4;
	add.s64 	%rd30, %rd1, %rd23;
	add.s32 	%r36, %r33, %r2;
	neg.s32 	%r35, %r14;
$L__BB2_13:
	.pragma "nounroll";
	mul.wide.s32 	%rd24, %r36, 4;
	add.s64 	%rd25, %rd2, %rd24;
	ld.global.f32 	%f101, [%rd25];
	ld.global.f32 	%f102, [%rd30];
	fma.rn.f32 	%f111, %f101, %f102, %f111;
	add.s64 	%rd30, %rd30, 4;
	add.s32 	%r36, %r36, 1;
	add.s32 	%r35, %r35, 1;
	setp.ne.s32 	%p10, %r35, 0;
	@%p10 bra 	$L__BB2_13;
$L__BB2_14:
	cvta.to.global.u64 	%rd26, %rd10;
	mul.wide.s32 	%rd27, %r1, 4;
	add.s64 	%rd28, %rd26, %rd27;
	st.global.f32 	[%rd28], %f111;
$L__BB2_15:
	ret;

}
	// .globl	_Z22matrixVectorMultSharedPKfS0_Pfi
.visible .entry _Z22matrixVectorMultSharedPKfS0_Pfi(
	.param .u64 .ptr .align 1 _Z22matrixVectorMultSharedPKfS0_Pfi_param_0,
	.param .u64 .ptr .align 1 _Z22matrixVectorMultSharedPKfS0_Pfi_param_1,
	.param .u64 .ptr .align 1 _Z22matrixVectorMultSharedPKfS0_Pfi_param_2,
	.param .u32 _Z22matrixVectorMultSharedPKfS0_Pfi_param_3
)
{
	.reg .pred 	%p<21>;
	.reg .b32 	%r<34>;
	.reg .b32 	%f<91>;
	.reg .b64 	%rd<13>;
	// demoted variable
	.shared .align 4 .b8 _ZZ22matrixVectorMultSharedPKfS0_PfiE7xshared[64];
	ld.param.u64 	%rd4, [_Z22matrixVectorMultSharedPKfS0_Pfi_param_0];
	ld.param.u64 	%rd5, [_Z22matrixVectorMultSharedPKfS0_Pfi_param_1];
	ld.param.u64 	%rd6, [_Z22matrixVectorMultSharedPKfS0_Pfi_param_2];
	ld.param.u32 	%r11, [_Z22matrixVectorMultSharedPKfS0_Pfi_param_3];
	mov.u32 	%r12, %ctaid.x;
	mov.u32 	%r13, %ntid.x;
	mov.u32 	%r1, %tid.x;
	mad.lo.s32 	%r2, %r12, %r13, %r1;
	setp.ge.s32 	%p1, %r2, %r11;
	@%p1 bra 	$L__BB3_39;
	setp.lt.s32 	%p2, %r11, 1;
	mov.f32 	%f74, 0f00000000;
	@%p2 bra 	$L__BB3_38;
	add.s32 	%r15, %r11, 15;
	shr.u32 	%r3, %r15, 4;
	shl.b32 	%r16, %r1, 2;
	mov.u32 	%r17, _ZZ22matrixVectorMultSharedPKfS0_PfiE7xshared;
	add.s32 	%r4, %r17, %r16;
	mul.lo.s32 	%r5, %r11, %r2;
	cvta.to.global.u64 	%rd1, %rd5;
	cvta.to.global.u64 	%rd2, %rd4;
	mov.f32 	%f74, 0f00000000;
	mov.b32 	%r33, 0;
$L__BB3_3:
	shl.b32 	%r7, %r33, 4;
	add.s32 	%r8, %r7, %r1;
	setp.ge.u32 	%p3, %r8, %r11;
	mov.f32 	%f73, 0f00000000;
	@%p3 bra 	$L__BB3_5;
	mul.wide.u32 	%rd7, %r8, 4;
	add.s64 	%rd8, %rd1, %rd7;
	ld.global.f32 	%f73, [%rd8];
$L__BB3_5:
	st.shared.f32 	[%r4], %f73;
	bar.sync 	0;
	add.s32 	%r18, %r7, %r5;
	setp.ge.s32 	%p4, %r7, %r11;
	mul.wide.s32 	%rd9, %r18, 4;
	add.s64 	%rd3, %rd2, %rd9;
	@%p4 bra 	$L__BB3_7;
	ld.global.f32 	%f40, [%rd3];
	ld.shared.f32 	%f41, [_ZZ22matrixVectorMultSharedPKfS0_PfiE7xshared];
	fma.rn.f32 	%f74, %f40, %f41, %f74;
$L__BB3_7:
	add.s32 	%r9, %r7, 1;
	setp.ge.s32 	%p5, %r9, %r11;
	@%p5 bra 	$L__BB3_9;
	ld.global.f32 	%f42, [%rd3+4];
	ld.shared.f32 	%f43, [_ZZ22matrixVectorMultSharedPKfS0_PfiE7xshared+4];
	fma.rn.f32 	%f74, %f42, %f43, %f74;
$L__BB3_9:
	add.s32 	%r19, %r7, 2;
	setp.ge.s32 	%p6, %r19, %r11;
	@%p6 bra 	$L__BB3_11;
	ld.global.f32 	%f44, [%rd3+8];
	ld.shared.f32 	%f45, [_ZZ22matrixVectorMultSharedPKfS0_PfiE7xshared+8];
	fma.rn.f32 	%f74, %f44, %f45, %f74;
$L__BB3_11:
	add.s32 	%r20, %r7, 3;
	setp.ge.s32 	%p7, %r20, %r11;
	@%p7 bra 	$L__BB3_13;
	ld.global.f32 	%f46, [%rd3+12];
	ld.shared.f32 	%f47, [_ZZ22matrixVectorMultSharedPKfS0_PfiE7xshared+12];
	fma.rn.f32 	%f74, %f46, %f47, %f74;
$L__BB3_13:
	add.s32 	%r21, %r7, 4;
	setp.ge.s32 	%p8, %r21, %r11;
	@%p8 bra 	$L__BB3_15;
	ld.global.f32 	%f48, [%rd3+16];
	ld.shared.f32 	%f49, [_ZZ22matrixVectorMultSharedPKfS0_PfiE7xshared+16];
	fma.rn.f32 	%f74, %f48, %f49, %f74;
$L__BB3_15:
	add.s32 	%r22, %r7, 5;
	setp.ge.s32 	%p9, %r22, %r11;
	@%p9 bra 	$L__BB3_17;
	ld.global.f32 	%f50, [%rd3+20];
	ld.shared.f32 	%f51, [_ZZ22matrixVectorMultSharedPKfS0_PfiE7xshared+20];
	fma.rn.f32 	%f74, %f50, %f51, %f74;
$L__BB3_17:
	add.s32 	%r23, %r7, 6;
	setp.ge.s32 	%p10, %r23, %r11;
	@%p10 bra 	$L__BB3_19;
	ld.global.f32 	%f52, [%rd3+24];
	ld.shared.f32 	%f53, [_ZZ22matrixVectorMultSharedPKfS0_PfiE7xshared+24];
	fma.rn.f32 	%f74, %f52, %f53, %f74;
$L__BB3_19:
	add.s32 	%r24, %r7, 7;
	setp.ge.s32 	%p11, %r24, %r11;
	@%p11 bra 	$L__BB3_21;
	ld.global.f32 	%f54, [%rd3+28];
	ld.shared.f32 	%f55, [_ZZ22matrixVectorMultSharedPKfS0_PfiE7xshared+28];
	fma.rn.f32 	%f74, %f54, %f55, %f74;
$L__BB3_21:
	add.s32 	%r25, %r7, 8;
	setp.ge.s32 	%p12, %r25, %r11;
	@%p12 bra 	$L__BB3_23;
	ld.global.f32 	%f56, [%rd3+32];
	ld.shared.f32 	%f57, [_ZZ22matrixVectorMultSharedPKfS0_PfiE7xshared+32];
	fma.rn.f32 	%f74, %f56, %f57, %f74;
$L__BB3_23:
	add.s32 	%r26, %r7, 9;
	setp.ge.s32 	%p13, %r26, %r11;
	@%p13 bra 	$L__BB3_25;
	ld.global.f32 	%f58, [%rd3+36];
	ld.shared.f32 	%f59, [_ZZ22matrixVectorMultSharedPKfS0_PfiE7xshared+36];
	fma.rn.f32 	%f74, %f58, %f59, %f74;
$L__BB3_25:
	add.s32 	%r27, %r7, 10;
	setp.ge.s32 	%p14, %r27, %r11;
	@%p14 bra 	$L__BB3_27;
	ld.global.f32 	%f60, [%rd3+40];
	ld.shared.f32 	%f61, [_ZZ22matrixVectorMultSharedPKfS0_PfiE7xshared+40];
	fma.rn.f32 	%f74, %f60, %f61, %f74;
$L__BB3_27:
	add.s32 	%r28, %r7, 11;
	setp.ge.s32 	%p15, %r28, %r11;
	@%p15 bra 	$L__BB3_29;
	ld.global.f32 	%f62, [%rd3+44];
	ld.shared.f32 	%f63, [_ZZ22matrixVectorMultSharedPKfS0_PfiE7xshared+44];
	fma.rn.f32 	%f74, %f62, %f63, %f74;
$L__BB3_29:
	add.s32 	%r29, %r7, 12;
	setp.ge.s32 	%p16, %r29, %r11;
	@%p16 bra 	$L__BB3_31;
	ld.global.f32 	%f64, [%rd3+48];
	ld.shared.f32 	%f65, [_ZZ22matrixVectorMultSharedPKfS0_PfiE7xshared+48];
	fma.rn.f32 	%f74, %f64, %f65, %f74;
$L__BB3_31:
	add.s32 	%r30, %r7, 13;
	setp.ge.s32 	%p17, %r30, %r11;
	@%p17 bra 	$L__BB3_33;
	ld.global.f32 	%f66, [%rd3+52];
	ld.shared.f32 	%f67, [_ZZ22matrixVectorMultSharedPKfS0_PfiE7xshared+52];
	fma.rn.f32 	%f74, %f66, %f67, %f74;
$L__BB3_33:
	add.s32 	%r31, %r7, 14;
	setp.ge.s32 	%p18, %r31, %r11;
	@%p18 bra 	$L__BB3_35;
	ld.global.f32 	%f68, [%rd3+56];
	ld.shared.f32 	%f69, [_ZZ22matrixVectorMultSharedPKfS0_PfiE7xshared+56];
	fma.rn.f32 	%f74, %f68, %f69, %f74;
$L__BB3_35:
	add.s32 	%r32, %r7, 15;
	setp.ge.s32 	%p19, %r32, %r11;
	@%p19 bra 	$L__BB3_37;
	ld.global.f32 	%f70, [%rd3+60];
	ld.shared.f32 	%f71, [_ZZ22matrixVectorMultSharedPKfS0_PfiE7xshared+60];
	fma.rn.f32 	%f74, %f70, %f71, %f74;
$L__BB3_37:
	mad.lo.s32 	%r33, %r33, -15, %r9;
	setp.ne.s32 	%p20, %r33, %r3;
	@%p20 bra 	$L__BB3_3;
$L__BB3_38:
	cvta.to.global.u64 	%rd10, %rd6;
	mul.wide.s32 	%rd11, %r2, 4;
	add.s64 	%rd12, %rd10, %rd11;
	st.global.f32 	[%rd12], %f74;
$L__BB3_39:
	ret;

}
	// .globl	_Z11elementWisePKfS0_Pfi
.visible .entry _Z11elementWisePKfS0_Pfi(
	.param .u64 .ptr .align 1 _Z11elementWisePKfS0_Pfi_param_0,
	.param .u64 .ptr .align 1 _Z11elementWisePKfS0_Pfi_param_1,
	.param .u64 .ptr .align 1 _Z11elementWisePKfS0_Pfi_param_2,
	.param .u32 _Z11elementWisePKfS0_Pfi_param_3
)
{
	.local .align 4 .b8 	__local_depot4[28];
	.reg .b64 	%SP;
	.reg .b64 	%SPL;
	.reg .pred 	%p<18>;
	.reg .b32 	%r<91>;
	.reg .b32 	%f<56>;
	.reg .b64 	%rd<51>;
	.reg .b64 	%fd<5>;

	mov.u64 	%SPL, __local_depot4;
	ld.param.u64 	%rd16, [_Z11elementWisePKfS0_Pfi_param_0];
	ld.param.u64 	%rd17, [_Z11elementWisePKfS0_Pfi_param_1];
	ld.param.u64 	%rd18, [_Z11elementWisePKfS0_Pfi_param_2];
	ld.param.u32 	%r32, [_Z11elementWisePKfS0_Pfi_param_3];
	add.u64 	%rd1, %SPL, 0;
	mov.u32 	%r33, %ctaid.y;
	shl.b32 	%r34, %r33, 4;
	mov.u32 	%r35, %tid.y;
	add.s32 	%r1, %r34, %r35;
	mov.u32 	%r36, %ctaid.x;
	shl.b32 	%r37, %r36, 4;
	mov.u32 	%r38, %tid.x;
	add.s32 	%r2, %r37, %r38;
	max.s32 	%r39, %r1, %r2;
	setp.ge.s32 	%p1, %r39, %r32;
	@%p1 bra 	$L__BB4_18;
	cvta.to.global.u64 	%rd20, %rd16;
	mad.lo.s32 	%r3, %r32, %r1, %r2;
	mul.wide.s32 	%rd21, %r3, 4;
	add.s64 	%rd22, %rd20, %rd21;
	ld.global.f32 	%f1, [%rd22];
	mul.f32 	%f14, %f1, 0f3F22F983;
	cvt.rni.s32.f32 	%r86, %f14;
	cvt.rn.f32.s32 	%f15, %r86;
	fma.rn.f32 	%f16, %f15, 0fBFC90FDA, %f1;
	fma.rn.f32 	%f17, %f15, 0fB3A22168, %f16;
	fma.rn.f32 	%f54, %f15, 0fA7C234C5, %f17;
	abs.f32 	%f3, %f1;
	setp.ltu.f32 	%p2, %f3, 0f47CE4780;
	@%p2 bra 	$L__BB4_9;
	setp.neu.f32 	%p3, %f3, 0f7F800000;
	@%p3 bra 	$L__BB4_4;
	mov.f32 	%f20, 0f00000000;
	mul.rn.f32 	%f54, %f1, %f20;
	mov.b32 	%r86, 0;
	bra.uni 	$L__BB4_9;
$L__BB4_4:
	mov.b32 	%r5, %f1;
	shl.b32 	%r41, %r5, 8;
	or.b32  	%r6, %r41, -2147483648;
	mov.b64 	%rd47, 0;
	mov.b32 	%r83, 0;
	mov.u64 	%rd45, __cudart_i2opi_f;
	mov.u64 	%rd46, %rd1;
$L__BB4_5:
	.pragma "nounroll";
	ld.global.nc.u32 	%r42, [%rd45];
	mad.wide.u32 	%rd25, %r42, %r6, %rd47;
	shr.u64 	%rd47, %rd25, 32;
	st.local.u32 	[%rd46], %rd25;
	add.s32 	%r83, %r83, 1;
	add.s64 	%rd46, %rd46, 4;
	add.s64 	%rd45, %rd45, 4;
	setp.ne.s32 	%p4, %r83, 6;
	@%p4 bra 	$L__BB4_5;
	shr.u32 	%r43, %r5, 23;
	st.local.u32 	[%rd1+24], %rd47;
	and.b32  	%r9, %r43, 31;
	and.b32  	%r44, %r43, 224;
	add.s32 	%r45, %r44, -128;
	shr.u32 	%r46, %r45, 5;
	mul.wide.u32 	%rd26, %r46, 4;
	sub.s64 	%rd8, %rd1, %rd26;
	ld.local.u32 	%r84, [%rd8+24];
	ld.local.u32 	%r85, [%rd8+20];
	setp.eq.s32 	%p5, %r9, 0;
	@%p5 bra 	$L__BB4_8;
	shf.l.wrap.b32 	%r84, %r85, %r84, %r9;
	ld.local.u32 	%r47, [%rd8+16];
	shf.l.wrap.b32 	%r85, %r47, %r85, %r9;
$L__BB4_8:
	shr.u32 	%r48, %r84, 30;
	shf.l.wrap.b32 	%r49, %r85, %r84, 2;
	shl.b32 	%r50, %r85, 2;
	shr.u32 	%r51, %r49, 31;
	add.s32 	%r52, %r51, %r48;
	neg.s32 	%r53, %r52;
	setp.lt.s32 	%p6, %r5, 0;
	selp.b32 	%r86, %r53, %r52, %p6;
	xor.b32  	%r54, %r49, %r5;
	shr.s32 	%r55, %r49, 31;
	xor.b32  	%r56, %r55, %r49;
	xor.b32  	%r57, %r55, %r50;
	cvt.u64.u32 	%rd27, %r56;
	shl.b64 	%rd28, %rd27, 32;
	cvt.u64.u32 	%rd29, %r57;
	or.b64  	%rd30, %rd28, %rd29;
	cvt.rn.f64.s64 	%fd1, %rd30;
	mul.f64 	%fd2, %fd1, 0d3BF921FB54442D19;
	cvt.rn.f32.f64 	%f18, %fd2;
	neg.f32 	%f19, %f18;
	setp.lt.s32 	%p7, %r54, 0;
	selp.f32 	%f54, %f19, %f18, %p7;
$L__BB4_9:
	add.s32 	%r59, %r86, 1;
	mul.rn.f32 	%f21, %f54, %f54;
	and.b32  	%r60, %r86, 1;
	setp.eq.b32 	%p8, %r60, 1;
	selp.f32 	%f22, %f54, 0f3F800000, %p8;
	fma.rn.f32 	%f23, %f21, %f22, 0f00000000;
	fma.rn.f32 	%f24, %f21, 0f37CBAC00, 0fBAB607ED;
	selp.f32 	%f25, 0fB94D4153, %f24, %p8;
	selp.f32 	%f26, 0f3C0885E4, 0f3D2AAABB, %p8;
	fma.rn.f32 	%f27, %f25, %f21, %f26;
	selp.f32 	%f28, 0fBE2AAAA8, 0fBEFFFFFF, %p8;
	fma.rn.f32 	%f29, %f27, %f21, %f28;
	fma.rn.f32 	%f30, %f29, %f23, %f22;
	and.b32  	%r61, %r59, 2;
	setp.eq.s32 	%p9, %r61, 0;
	mov.f32 	%f31, 0f00000000;
	sub.f32 	%f32, %f31, %f30;
	selp.f32 	%f7, %f30, %f32, %p9;
	cvta.to.global.u64 	%rd31, %rd17;
	add.s64 	%rd33, %rd31, %rd21;
	ld.global.f32 	%f8, [%rd33];
	mul.f32 	%f33, %f8, 0f3F22F983;
	cvt.rni.s32.f32 	%r90, %f33;
	cvt.rn.f32.s32 	%f34, %r90;
	fma.rn.f32 	%f35, %f34, 0fBFC90FDA, %f8;
	fma.rn.f32 	%f36, %f34, 0fB3A22168, %f35;
	fma.rn.f32 	%f55, %f34, 0fA7C234C5, %f36;
	abs.f32 	%f10, %f8;
	setp.ltu.f32 	%p10, %f10, 0f47CE4780;
	@%p10 bra 	$L__BB4_17;
	setp.neu.f32 	%p11, %f10, 0f7F800000;
	@%p11 bra 	$L__BB4_12;
	mov.f32 	%f39, 0f00000000;
	mul.rn.f32 	%f55, %f8, %f39;
	mov.b32 	%r90, 0;
	bra.uni 	$L__BB4_17;
$L__BB4_12:
	mov.b32 	%r19, %f8;
	shl.b32 	%r63, %r19, 8;
	or.b32  	%r20, %r63, -2147483648;
	mov.b64 	%rd50, 0;
	mov.b32 	%r87, 0;
	mov.u64 	%rd48, __cudart_i2opi_f;
	mov.u64 	%rd49, %rd1;
$L__BB4_13:
	.pragma "nounroll";
	ld.global.nc.u32 	%r64, [%rd48];
	mad.wide.u32 	%rd36, %r64, %r20, %rd50;
	shr.u64 	%rd50, %rd36, 32;
	st.local.u32 	[%rd49], %rd36;
	add.s32 	%r87, %r87, 1;
	add.s64 	%rd49, %rd49, 4;
	add.s64 	%rd48, %rd48, 4;
	setp.ne.s32 	%p12, %r87, 6;
	@%p12 bra 	$L__BB4_13;
	shr.u32 	%r65, %r19, 23;
	st.local.u32 	[%rd1+24], %rd50;
	and.b32  	%r23, %r65, 31;
	and.b32  	%r66, %r65, 224;
	add.s32 	%r67, %r66, -128;
	shr.u32 	%r68, %r67, 5;
	mul.wide.u32 	%rd37, %r68, 4;
	sub.s64 	%rd15, %rd1, %rd37;
	ld.local.u32 	%r88, [%rd15+24];
	ld.local.u32 	%r89, [%rd15+20];
	setp.eq.s32 	%p13, %r23, 0;
	@%p13 bra 	$L__BB4_16;
	shf.l.wrap.b32 	%r88, %r89, %r88, %r23;
	ld.local.u32 	%r69, [%rd15+16];
	shf.l.wrap.b32 	%r89, %r69, %r89, %r23;
$L__BB4_16:
	shr.u32 	%r70, %r88, 30;
	shf.l.wrap.b32 	%r71, %r89, %r88, 2;
	shl.b32 	%r72, %r89, 2;
	shr.u32 	%r73, %r71, 31;
	add.s32 	%r74, %r73, %r70;
	neg.s32 	%r75, %r74;
	setp.lt.s32 	%p14, %r19, 0;
	selp.b32 	%r90, %r75, %r74, %p14;
	xor.b32  	%r76, %r71, %r19;
	shr.s32 	%r77, %r71, 31;
	xor.b32  	%r78, %r77, %r71;
	xor.b32  	%r79, %r77, %r72;
	cvt.u64.u32 	%rd38, %r78;
	shl.b64 	%rd39, %rd38, 32;
	cvt.u64.u32 	%rd40, %r79;
	or.b64  	%rd41, %rd39, %rd40;
	cvt.rn.f64.s64 	%fd3, %rd41;
	mul.f64 	%fd4, %fd3, 0d3BF921FB54442D19;
	cvt.rn.f32.f64 	%f37, %fd4;
	neg.f32 	%f38, %f37;
	setp.lt.s32 	%p15, %r76, 0;
	selp.f32 	%f55, %f38, %f37, %p15;
$L__BB4_17:
	mul.rn.f32 	%f40, %f55, %f55;
	and.b32  	%r81, %r90, 1;
	setp.eq.b32 	%p16, %r81, 1;
	selp.f32 	%f41, 0f3F800000, %f55, %p16;
	fma.rn.f32 	%f42, %f40, %f41, 0f00000000;
	fma.rn.f32 	%f43, %f40, 0f37CBAC00, 0fBAB607ED;
	selp.f32 	%f44, %f43, 0fB94D4153, %p16;
	selp.f32 	%f45, 0f3D2AAABB, 0f3C0885E4, %p16;
	fma.rn.f32 	%f46, %f44, %f40, %f45;
	selp.f32 	%f47, 0fBEFFFFFF, 0fBE2AAAA8, %p16;
	fma.rn.f32 	%f48, %f46, %f40, %f47;
	fma.rn.f32 	%f49, %f48, %f42, %f41;
	and.b32  	%r82, %r90, 2;
	setp.eq.s32 	%p17, %r82, 0;
	mov.f32 	%f50, 0f00000000;
	sub.f32 	%f51, %f50, %f49;
	selp.f32 	%f52, %f49, %f51, %p17;
	add.f32 	%f53, %f7, %f52;
	cvta.to.global.u64 	%rd42, %rd18;
	add.s64 	%rd44, %rd42, %rd21;
	st.global.f32 	[%rd44], %f53;
$L__BB4_18:
	ret;

}
	// .globl	_Z17elementWiseSharedPKfS0_Pfi
.visible .entry _Z17elementWiseSharedPKfS0_Pfi(
	.param .u64 .ptr .align 1 _Z17elementWiseSharedPKfS0_Pfi_param_0,
	.param .u64 .ptr .align 1 _Z17elementWiseSharedPKfS0_Pfi_param_1,
	.param .u64 .ptr .align 1 _Z17elementWiseSharedPKfS0_Pfi_param_2,
	.param .u32 _Z17elementWiseSharedPKfS0_Pfi_param_3
)
{
	.local .align 4 .b8 	__local_depot5[28];
	.reg .b64 	%SP;
	.reg .b64 	%SPL;
	.reg .pred 	%p<20>;
	.reg .b32 	%r<100>;
	.reg .b32 	%f<58>;
	.reg .b64 	%rd<50>;
	.reg .b64 	%fd<5>;
	// demoted variable
	.shared .align 4 .b8 _ZZ17elementWiseSharedPKfS0_PfiE2sa[1024];
	// demoted variable
	.shared .align 4 .b8 _ZZ17elementWiseSharedPKfS0_PfiE2sb[1024];
	mov.u64 	%SPL, __local_depot5;
	ld.param.u64 	%rd16, [_Z17elementWiseSharedPKfS0_Pfi_param_0];
	ld.param.u64 	%rd17, [_Z17elementWiseSharedPKfS0_Pfi_param_1];
	ld.param.u64 	%rd18, [_Z17elementWiseSharedPKfS0_Pfi_param_2];
	ld.param.u32 	%r33, [_Z17elementWiseSharedPKfS0_Pfi_param_3];
	add.u64 	%rd1, %SPL, 0;
	mov.u32 	%r34, %ctaid.y;
	shl.b32 	%r35, %r34, 4;
	mov.u32 	%r36, %tid.y;
	add.s32 	%r1, %r35, %r36;
	mov.u32 	%r37, %ctaid.x;
	shl.b32 	%r38, %r37, 4;
	mov.u32 	%r39, %tid.x;
	add.s32 	%r2, %r38, %r39;
	max.s32 	%r40, %r1, %r2;
	setp.lt.s32 	%p1, %r40, %r33;
	setp.ge.s32 	%p2, %r40, %r33;
	shl.b32 	%r41, %r36, 6;
	mov.u32 	%r42, _ZZ17elementWiseSharedPKfS0_PfiE2sa;
	add.s32 	%r43, %r42, %r41;
	shl.b32 	%r44, %r39, 2;
	add.s32 	%r3, %r43, %r44;
	mov.u32 	%r45, _ZZ17elementWiseSharedPKfS0_PfiE2sb;
	add.s32 	%r46, %r45, %r41;
	add.s32 	%r4, %r46, %r44;
	@%p2 bra 	$L__BB5_2;
	cvta.to.global.u64 	%rd20, %rd16;
	cvta.to.global.u64 	%rd21, %rd17;
	mad.lo.s32 	%r47, %r33, %r1, %r2;
	mul.wide.s32 	%rd22, %r47, 4;
	add.s64 	%rd23, %rd20, %rd22;
	ld.global.f32 	%f14, [%rd23];
	st.shared.f32 	[%r3], %f14;
	add.s64 	%rd24, %rd21, %rd22;
	ld.global.f32 	%f15, [%rd24];
	st.shared.f32 	[%r4], %f15;
$L__BB5_2:
	bar.sync 	0;
	not.pred 	%p3, %p1;
	@%p3 bra 	$L__BB5_20;
	ld.shared.f32 	%f1, [%r3];
	mul.f32 	%f16, %f1, 0f3F22F983;
	cvt.rni.s32.f32 	%r95, %f16;
	cvt.rn.f32.s32 	%f17, %r95;
	fma.rn.f32 	%f18, %f17, 0fBFC90FDA, %f1;
	fma.rn.f32 	%f19, %f17, 0fB3A22168, %f18;
	fma.rn.f32 	%f56, %f17, 0fA7C234C5, %f19;
	abs.f32 	%f3, %f1;
	setp.ltu.f32 	%p4, %f3, 0f47CE4780;
	@%p4 bra 	$L__BB5_11;
	setp.neu.f32 	%p5, %f3, 0f7F800000;
	@%p5 bra 	$L__BB5_6;
	mov.f32 	%f22, 0f00000000;
	mul.rn.f32 	%f56, %f1, %f22;
	mov.b32 	%r95, 0;
	bra.uni 	$L__BB5_11;
$L__BB5_6:
	mov.b32 	%r6, %f1;
	shl.b32 	%r49, %r6, 8;
	or.b32  	%r7, %r49, -2147483648;
	mov.b64 	%rd46, 0;
	mov.b32 	%r92, 0;
	mov.u64 	%rd44, __cudart_i2opi_f;
	mov.u64 	%rd45, %rd1;
$L__BB5_7:
	.pragma "nounroll";
	ld.global.nc.u32 	%r50, [%rd44];
	mad.wide.u32 	%rd27, %r50, %r7, %rd46;
	shr.u64 	%rd46, %rd27, 32;
	st.local.u32 	[%rd45], %rd27;
	add.s32 	%r92, %r92, 1;
	add.s64 	%rd45, %rd45, 4;
	add.s64 	%rd44, %rd44, 4;
	setp.ne.s32 	%p6, %r92, 6;
	@%p6 bra 	$L__BB5_7;
	shr.u32 	%r51, %r6, 23;
	st.local.u32 	[%rd1+24], %rd46;
	and.b32  	%r10, %r51, 31;
	and.b32  	%r52, %r51, 224;
	add.s32 	%r53, %r52, -128;
	shr.u32 	%r54, %r53, 5;
	mul.wide.u32 	%rd28, %r54, 4;
	sub.s64 	%rd8, %rd1, %rd28;
	ld.local.u32 	%r93, [%rd8+24];
	ld.local.u32 	%r94, [%rd8+20];
	setp.eq.s32 	%p7, %r10, 0;
	@%p7 bra 	$L__BB5_10;
	shf.l.wrap.b32 	%r93, %r94, %r93, %r10;
	ld.local.u32 	%r55, [%rd8+16];
	shf.l.wrap.b32 	%r94, %r55, %r94, %r10;
$L__BB5_10:
	shr.u32 	%r56, %r93, 30;
	shf.l.wrap.b32 	%r57, %r94, %r93, 2;
	shl.b32 	%r58, %r94, 2;
	shr.u32 	%r59, %r57, 31;
	add.s32 	%r60, %r59, %r56;
	neg.s32 	%r61, %r60;
	setp.lt.s32 	%p8, %r6, 0;
	selp.b32 	%r95, %r61, %r60, %p8;
	xor.b32  	%r62, %r57, %r6;
	shr.s32 	%r63, %r57, 31;
	xor.b32  	%r64, %r63, %r57;
	xor.b32  	%r65, %r63, %r58;
	cvt.u64.u32 	%rd29, %r64;
	shl.b64 	%rd30, %rd29, 32;
	cvt.u64.u32 	%rd31, %r65;
	or.b64  	%rd32, %rd30, %rd31;
	cvt.rn.f64.s64 	%fd1, %rd32;
	mul.f64 	%fd2, %fd1, 0d3BF921FB54442D19;
	cvt.rn.f32.f64 	%f20, %fd2;
	neg.f32 	%f21, %f20;
	setp.lt.s32 	%p9, %r62, 0;
	selp.f32 	%f56, %f21, %f20, %p9;
$L__BB5_11:
	add.s32 	%r67, %r95, 1;
	mul.rn.f32 	%f23, %f56, %f56;
	and.b32  	%r68, %r95, 1;
	setp.eq.b32 	%p10, %r68, 1;
	selp.f32 	%f24, %f56, 0f3F800000, %p10;
	fma.rn.f32 	%f25, %f23, %f24, 0f00000000;
	fma.rn.f32 	%f26, %f23, 0f37CBAC00, 0fBAB607ED;
	selp.f32 	%f27, 0fB94D4153, %f26, %p10;
	selp.f32 	%f28, 0f3C0885E4, 0f3D2AAABB, %p10;
	fma.rn.f32 	%f29, %f27, %f23, %f28;
	selp.f32 	%f30, 0fBE2AAAA8, 0fBEFFFFFF, %p10;
	fma.rn.f32 	%f31, %f29, %f23, %f30;
	fma.rn.f32 	%f32, %f31, %f25, %f24;
	and.b32  	%r69, %r67, 2;
	setp.eq.s32 	%p11, %r69, 0;
	mov.f32 	%f33, 0f00000000;
	sub.f32 	%f34, %f33, %f32;
	selp.f32 	%f7, %f32, %f34, %p11;
	ld.shared.f32 	%f8, [%r4];
	mul.f32 	%f35, %f8, 0f3F22F983;
	cvt.rni.s32.f32 	%r99, %f35;
	cvt.rn.f32.s32 	%f36, %r99;
	fma.rn.f32 	%f37, %f36, 0fBFC90FDA, %f8;
	fma.rn.f32 	%f38, %f36, 0fB3A22168, %f37;
	fma.rn.f32 	%f57, %f36, 0fA7C234C5, %f38;
	abs.f32 	%f10, %f8;
	setp.ltu.f32 	%p12, %f10, 0f47CE4780;
	@%p12 bra 	$L__BB5_19;
	setp.neu.f32 	%p13, %f10, 0f7F800000;
	@%p13 bra 	$L__BB5_14;
	mov.f32 	%f41, 0f00000000;
	mul.rn.f32 	%f57, %f8, %f41;
	mov.b32 	%r99, 0;
	bra.uni 	$L__BB5_19;
$L__BB5_14:
	mov.b32 	%r20, %f8;
	shl.b32 	%r71, %r20, 8;
	or.b32  	%r21, %r71, -2147483648;
	mov.b64 	%rd49, 0;
	mov.b32 	%r96, 0;
	mov.u64 	%rd47, __cudart_i2opi_f;
	mov.u64 	%rd48, %rd1;
$L__BB5_15:
	.pragma "nounroll";
	ld.global.nc.u32 	%r72, [%rd47];
	mad.wide.u32 	%rd35, %r72, %r21, %rd49;
	shr.u64 	%rd49, %rd35, 32;
	st.local.u32 	[%rd48], %rd35;
	add.s32 	%r96, %r96, 1;
	add.s64 	%rd48, %rd48, 4;
	add.s64 	%rd47, %rd47, 4;
	setp.ne.s32 	%p14, %r96, 6;
	@%p14 bra 	$L__BB5_15;
	shr.u32 	%r73, %r20, 23;
	st.local.u32 	[%rd1+24], %rd49;
	and.b32  	%r24, %r73, 31;
	and.b32  	%r74, %r73, 224;
	add.s32 	%r75, %r74, -128;
	shr.u32 	%r76, %r75, 5;
	mul.wide.u32 	%rd36, %r76, 4;
	sub.s64 	%rd15, %rd1, %rd36;
	ld.local.u32 	%r97, [%rd15+24];
	ld.local.u32 	%r98, [%rd15+20];
	setp.eq.s32 	%p15, %r24, 0;
	@%p15 bra 	$L__BB5_18;
	shf.l.wrap.b32 	%r97, %r98, %r97, %r24;
	ld.local.u32 	%r77, [%rd15+16];
	shf.l.wrap.b32 	%r98, %r77, %r98, %r24;
$L__BB5_18:
	shr.u32 	%r78, %r97, 30;
	shf.l.wrap.b32 	%r79, %r98, %r97, 2;
	shl.b32 	%r80, %r98, 2;
	shr.u32 	%r81, %r79, 31;
	add.s32 	%r82, %r81, %r78;
	neg.s32 	%r83, %r82;
	setp.lt.s32 	%p16, %r20, 0;
	selp.b32 	%r99, %r83, %r82, %p16;
	xor.b32  	%r84, %r79, %r20;
	shr.s32 	%r85, %r79, 31;
	xor.b32  	%r86, %r85, %r79;
	xor.b32  	%r87, %r85, %r80;
	cvt.u64.u32 	%rd37, %r86;
	shl.b64 	%rd38, %rd37, 32;
	cvt.u64.u32 	%rd39, %r87;
	or.b64  	%rd40, %rd38, %rd39;
	cvt.rn.f64.s64 	%fd3, %rd40;
	mul.f64 	%fd4, %fd3, 0d3BF921FB54442D19;
	cvt.rn.f32.f64 	%f39, %fd4;
	neg.f32 	%f40, %f39;
	setp.lt.s32 	%p17, %r84, 0;
	selp.f32 	%f57, %f40, %f39, %p17;
$L__BB5_19:
	mul.rn.f32 	%f42, %f57, %f57;
	and.b32  	%r89, %r99, 1;
	setp.eq.b32 	%p18, %r89, 1;
	selp.f32 	%f43, 0f3F800000, %f57, %p18;
	fma.rn.f32 	%f44, %f42, %f43, 0f00000000;
	fma.rn.f32 	%f45, %f42, 0f37CBAC00, 0fBAB607ED;
	selp.f32 	%f46, %f45, 0fB94D4153, %p18;
	selp.f32 	%f47, 0f3D2AAABB, 0f3C0885E4, %p18;
	fma.rn.f32 	%f48, %f46, %f42, %f47;
	selp.f32 	%f49, 0fBEFFFFFF, 0fBE2AAAA8, %p18;
	fma.rn.f32 	%f50, %f48, %f42, %f49;
	fma.rn.f32 	%f51, %f50, %f44, %f43;
	and.b32  	%r90, %r99, 2;
	setp.eq.s32 	%p19, %r90, 0;
	mov.f32 	%f52, 0f00000000;
	sub.f32 	%f53, %f52, %f51;
	selp.f32 	%f54, %f51, %f53, %p19;
	add.f32 	%f55, %f7, %f54;
	mad.lo.s32 	%r91, %r33, %r1, %r2;
	cvta.to.global.u64 	%rd41, %rd18;
	mul.wide.s32 	%rd42, %r91, 4;
	add.s64 	%rd43, %rd41, %rd42;
	st.global.f32 	[%rd43], %f55;
$L__BB5_20:
	ret;

}
	// .globl	_Z13convolution2DPKfPfii
.visible .entry _Z13convolution2DPKfPfii(
	.param .u64 .ptr .align 1 _Z13convolution2DPKfPfii_param_0,
	.param .u64 .ptr .align 1 _Z13convolution2DPKfPfii_param_1,
	.param .u32 _Z13convolution2DPKfPfii_param_2,
	.param .u32 _Z13convolution2DPKfPfii_param_3
)
{
	.reg .pred 	%p<13>;
	.reg .b32 	%r<28>;
	.reg .b32 	%f<77>;
	.reg .b64 	%rd<12>;
	// demoted variable
	.shared .align 4 .b8 _ZZ13convolution2DPKfPfiiE4tile[1600];
	ld.param.u64 	%rd1, [_Z13convolution2DPKfPfii_param_0];
	ld.param.u64 	%rd2, [_Z13convolution2DPKfPfii_param_1];
	ld.param.u32 	%r9, [_Z13convolution2DPKfPfii_param_2];
	ld.param.u32 	%r10, [_Z13convolution2DPKfPfii_param_3];
	mov.u32 	%r1, %tid.x;
	mov.u32 	%r2, %tid.y;
	mov.u32 	%r11, %ctaid.y;
	shl.b32 	%r12, %r11, 4;
	add.s32 	%r13, %r12, %r2;
	mov.u32 	%r14, %ctaid.x;
	shl.b32 	%r15, %r14, 4;
	add.s32 	%r16, %r15, %r1;
	add.s32 	%r17, %r16, -2;
	add.s32 	%r5, %r13, -2;
	setp.lt.s32 	%p1, %r16, 2;
	setp.ge.s32 	%p2, %r17, %r9;
	or.pred  	%p3, %p1, %p2;
	setp.lt.u32 	%p4, %r13, 2;
	or.pred  	%p5, %p3, %p4;
	setp.ge.s32 	%p6, %r5, %r10;
	mov.u32 	%r18, _ZZ13convolution2DPKfPfiiE4tile;
	mad.lo.s32 	%r19, %r2, 80, %r18;
	shl.b32 	%r20, %r1, 2;
	add.s32 	%r6, %r19, %r20;
	or.pred  	%p7, %p5, %p6;
	@%p7 bra 	$L__BB6_2;
	cvta.to.global.u64 	%rd3, %rd1;
	mul.lo.s32 	%r22, %r9, %r5;
	cvt.s64.s32 	%rd4, %r22;
	cvt.u64.u32 	%rd5, %r16;
	add.s64 	%rd6, %rd4, %rd5;
	shl.b64 	%rd7, %rd6, 2;
	add.s64 	%rd8, %rd3, %rd7;
	ld.global.f32 	%f1, [%rd8+-8];
	st.shared.f32 	[%r6], %f1;
	bra.uni 	$L__BB6_3;
$L__BB6_2:
	mov.b32 	%r21, 0;
	st.shared.u32 	[%r6], %r21;
$L__BB6_3:
	bar.sync 	0;
	add.s32 	%r23, %r2, -2;
	add.s32 	%r25, %r1, -2;
	max.u32 	%r26, %r23, %r25;
	setp.gt.u32 	%p8, %r26, 15;
	setp.ge.s32 	%p9, %r13, %r10;
	setp.ge.s32 	%p10, %r16, %r9;
	or.pred  	%p11, %p9, %p10;
	or.pred  	%p12, %p11, %p8;
	@%p12 bra 	$L__BB6_5;
	ld.shared.f32 	%f2, [%r6+-168];
	ld.const.f32 	%f3, [d_filter];
	fma.rn.f32 	%f4, %f2, %f3, 0f00000000;
	ld.shared.f32 	%f5, [%r6+-164];
	ld.const.f32 	%f6, [d_filter+4];
	fma.rn.f32 	%f7, %f5, %f6, %f4;
	ld.shared.f32 	%f8, [%r6+-160];
	ld.const.f32 	%f9, [d_filter+8];
	fma.rn.f32 	%f10, %f8, %f9, %f7;
	ld.shared.f32 	%f11, [%r6+-156];
	ld.const.f32 	%f12, [d_filter+12];
	fma.rn.f32 	%f13, %f11, %f12, %f10;
	ld.shared.f32 	%f14, [%r6+-152];
	ld.const.f32 	%f15, [d_filter+16];
	fma.rn.f32 	%f16, %f14, %f15, %f13;
	ld.shared.f32 	%f17, [%r6+-88];
	ld.const.f32 	%f18, [d_filter+20];
	fma.rn.f32 	%f19, %f17, %f18, %f16;
	ld.shared.f32 	%f20, [%r6+-84];
	ld.const.f32 	%f21, [d_filter+24];
	fma.rn.f32 	%f22, %f20, %f21, %f19;
	ld.shared.f32 	%f23, [%r6+-80];
	ld.const.f32 	%f24, [d_filter+28];
	fma.rn.f32 	%f25, %f23, %f24, %f22;
	ld.shared.f32 	%f26, [%r6+-76];
	ld.const.f32 	%f27, [d_filter+32];
	fma.rn.f32 	%f28, %f26, %f27, %f25;
	ld.shared.f32 	%f29, [%r6+-72];
	ld.const.f32 	%f30, [d_filter+36];
	fma.rn.f32 	%f31, %f29, %f30, %f28;
	ld.shared.f32 	%f32, [%r6+-8];
	ld.const.f32 	%f33, [d_filter+40];
	fma.rn.f32 	%f34, %f32, %f33, %f31;
	ld.shared.f32 	%f35, [%r6+-4];
	ld.const.f32 	%f36, [d_filter+44];
	fma.rn.f32 	%f37, %f35, %f36, %f34;
	ld.shared.f32 	%f38, [%r6];
	ld.const.f32 	%f39, [d_filter+48];
	fma.rn.f32 	%f40, %f38, %f39, %f37;
	ld.shared.f32 	%f41, [%r6+4];
	ld.const.f32 	%f42, [d_filter+52];
	fma.rn.f32 	%f43, %f41, %f42, %f40;
	ld.shared.f32 	%f44, [%r6+8];
	ld.const.f32 	%f45, [d_filter+56];
	fma.rn.f32 	%f46, %f44, %f45, %f43;
	ld.shared.f32 	%f47, [%r6+72];
	ld.const.f32 	%f48, [d_filter+60];
	fma.rn.f32 	%f49, %f47, %f48, %f46;
	ld.shared.f32 	%f50, [%r6+76];
	ld.const.f32 	%f51, [d_filter+64];
	fma.rn.f32 	%f52, %f50, %f51, %f49;
	ld.shared.f32 	%f53, [%r6+80];
	ld.const.f32 	%f54, [d_filter+68];
	fma.rn.f32 	%f55, %f53, %f54, %f52;
	ld.shared.f32 	%f56, [%r6+84];
	ld.const.f32 	%f57, [d_filter+72];
	fma.rn.f32 	%f58, %f56, %f57, %f55;
	ld.shared.f32 	%f59, [%r6+88];
	ld.const.f32 	%f60, [d_filter+76];
	fma.rn.f32 	%f61, %f59, %f60, %f58;
	ld.shared.f32 	%f62, [%r6+152];
	ld.const.f32 	%f63, [d_filter+80];
	fma.rn.f32 	%f64, %f62, %f63, %f61;
	ld.shared.f32 	%f65, [%r6+156];
	ld.const.f32 	%f66, [d_filter+84];
	fma.rn.f32 	%f67, %f65, %f66, %f64;
	ld.shared.f32 	%f68, [%r6+160];
	ld.const.f32 	%f69, [d_filter+88];
	fma.rn.f32 	%f70, %f68, %f69, %f67;
	ld.shared.f32 	%f71, [%r6+164];
	ld.const.f32 	%f72, [d_filter+92];
	fma.rn.f32 	%f73, %f71, %f72, %f70;
	ld.shared.f32 	%f74, [%r6+168];
	ld.const.f32 	%f75, [d_filter+96];
	fma.rn.f32 	%f76, %f74, %f75, %f73;
	mad.lo.s32 	%r27, %r9, %r13, %r16;
	cvta.to.global.u64 	%rd9, %rd2;
	mul.wide.s32 	%rd10, %r27, 4;
	add.s64 	%rd11, %rd9, %rd10;
	st.global.f32 	[%rd11], %f76;
$L__BB6_5:
	ret;

}
	// .globl	_Z20matrixMultiplicationPKfS0_Pfi
.visible .entry _Z20matrixMultiplicationPKfS0_Pfi(
	.param .u64 .ptr .align 1 _Z20matrixMultiplicationPKfS0_Pfi_param_0,
	.param .u64 .ptr .align 1 _Z20matrixMultiplicationPKfS0_Pfi_param_1,
	.param .u64 .ptr .align 1 _Z20matrixMultiplicationPKfS0_Pfi_param_2,
	.param .u32 _Z20matrixMultiplicationPKfS0_Pfi_param_3
)
{
	.reg .pred 	%p<10>;
	.reg .b32 	%r<40>;
	.reg .b32 	%f<67>;
	.reg .b64 	%rd<67>;

	ld.param.u64 	%rd14, [_Z20matrixMultiplicationPKfS0_Pfi_param_0];
	ld.param.u64 	%rd15, [_Z20matrixMultiplicationPKfS0_Pfi_param_1];
	ld.param.u32 	%r18, [_Z20matrixMultiplicationPKfS0_Pfi_param_3];
	cvta.to.global.u64 	%rd1, %rd15;
	cvta.to.global.u64 	%rd2, %rd14;
	mov.u32 	%r19, %ctaid.y;
	mov.u32 	%r20, %ntid.y;
	mov.u32 	%r21, %tid.y;
	mad.lo.s32 	%r1, %r19, %r20, %r21;
	mov.u32 	%r22, %ctaid.x;
	mov.u32 	%r23, %ntid.x;
	mov.u32 	%r24, %tid.x;
	mad.lo.s32 	%r2, %r22, %r23, %r24;
	max.s32 	%r25, %r1, %r2;
	setp.ge.s32 	%p1, %r25, %r18;
	@%p1 bra 	$L__BB7_13;
	mul.lo.s32 	%r3, %r18, %r1;
	and.b32  	%r4, %r18, 7;
	setp.lt.u32 	%p2, %r18, 8;
	mov.f32 	%f66, 0f00000000;
	mov.b32 	%r38, 0;
	@%p2 bra 	$L__BB7_4;
	and.b32  	%r38, %r18, 2147483640;
	neg.s32 	%r36, %r38;
	mul.wide.s32 	%rd16, %r18, 4;
	add.s64 	%rd3, %rd1, %rd16;
	shl.b32 	%r7, %r18, 3;
	mul.wide.s32 	%rd17, %r18, 8;
	add.s64 	%rd4, %rd1, %rd17;
	mul.wide.s32 	%rd18, %r18, 12;
	add.s64 	%rd5, %rd1, %rd18;
	mul.wide.s32 	%rd19, %r18, 16;
	add.s64 	%rd6, %rd1, %rd19;
	mul.wide.s32 	%rd20, %r18, 20;
	add.s64 	%rd7, %rd1, %rd20;
	mul.wide.s32 	%rd21, %r18, 24;
	add.s64 	%rd8, %rd1, %rd21;
	mul.wide.s32 	%rd22, %r18, 28;
	add.s64 	%rd9, %rd1, %rd22;
	mul.wide.u32 	%rd23, %r3, 4;
	add.s64 	%rd24, %rd23, %rd2;
	add.s64 	%rd66, %rd24, 16;
	mov.f32 	%f66, 0f00000000;
	mov.u32 	%r35, %r2;
$L__BB7_3:
	.pragma "nounroll";
	mul.wide.s32 	%rd25, %r35, 4;
	add.s64 	%rd26, %rd3, %rd25;
	add.s64 	%rd27, %rd4, %rd25;
	add.s64 	%rd28, %rd5, %rd25;
	add.s64 	%rd29, %rd6, %rd25;
	add.s64 	%rd30, %rd7, %rd25;
	add.s64 	%rd31, %rd8, %rd25;
	add.s64 	%rd32, %rd9, %rd25;
	add.s64 	%rd33, %rd1, %rd25;
	ld.global.f32 	%f16, [%rd66+-16];
	ld.global.f32 	%f17, [%rd33];
	fma.rn.f32 	%f18, %f16, %f17, %f66;
	ld.global.f32 	%f19, [%rd66+-12];
	ld.global.f32 	%f20, [%rd26];
	fma.rn.f32 	%f21, %f19, %f20, %f18;
	ld.global.f32 	%f22, [%rd66+-8];
	ld.global.f32 	%f23, [%rd27];
	fma.rn.f32 	%f24, %f22, %f23, %f21;
	ld.global.f32 	%f25, [%rd66+-4];
	ld.global.f32 	%f26, [%rd28];
	fma.rn.f32 	%f27, %f25, %f26, %f24;
	ld.global.f32 	%f28, [%rd66];
	ld.global.f32 	%f29, [%rd29];
	fma.rn.f32 	%f30, %f28, %f29, %f27;
	ld.global.f32 	%f31, [%rd66+4];
	ld.global.f32 	%f32, [%rd30];
	fma.rn.f32 	%f33, %f31, %f32, %f30;
	ld.global.f32 	%f34, [%rd66+8];
	ld.global.f32 	%f35, [%rd31];
	fma.rn.f32 	%f36, %f34, %f35, %f33;
	ld.global.f32 	%f37, [%rd66+12];
	ld.global.f32 	%f38, [%rd32];
	fma.rn.f32 	%f66, %f37, %f38, %f36;
	add.s32 	%r36, %r36, 8;
	add.s32 	%r35, %r35, %r7;
	add.s64 	%rd66, %rd66, 32;
	setp.ne.s32 	%p3, %r36, 0;
	@%p3 bra 	$L__BB7_3;
$L__BB7_4:
	setp.eq.s32 	%p4, %r4, 0;
	@%p4 bra 	$L__BB7_12;
	and.b32  	%r13, %r18, 3;
	setp.lt.u32 	%p5, %r4, 4;
	@%p5 bra 	$L__BB7_7;
	add.s32 	%r27, %r38, %r3;
	mul.wide.u32 	%rd34, %r27, 4;
	add.s64 	%rd35, %rd2, %rd34;
	ld.global.f32 	%f40, [%rd35];
	mad.lo.s32 	%r28, %r38, %r18, %r2;
	mul.wide.s32 	%rd36, %r28, 4;
	add.s64 	%rd37, %rd1, %rd36;
	ld.global.f32 	%f41, [%rd37];
	fma.rn.f32 	%f42, %f40, %f41, %f66;
	cvt.u64.u32 	%rd38, %r3;
	cvt.u64.u32 	%rd39, %r38;
	add.s64 	%rd40, %rd39, %rd38;
	shl.b64 	%rd41, %rd40, 2;
	add.s64 	%rd42, %rd2, %rd41;
	ld.global.f32 	%f43, [%rd42+4];
	mul.wide.s32 	%rd43, %r18, 4;
	add.s64 	%rd44, %rd37, %rd43;
	ld.global.f32 	%f44, [%rd44];
	fma.rn.f32 	%f45, %f43, %f44, %f42;
	ld.global.f32 	%f46, [%rd42+8];
	add.s64 	%rd45, %rd44, %rd43;
	ld.global.f32 	%f47, [%rd45];
	fma.rn.f32 	%f48, %f46, %f47, %f45;
	ld.global.f32 	%f49, [%rd42+12];
	add.s64 	%rd46, %rd45, %rd43;
	ld.global.f32 	%f50, [%rd46];
	fma.rn.f32 	%f66, %f49, %f50, %f48;
	add.s32 	%r38, %r38, 4;
$L__BB7_7:
	setp.eq.s32 	%p6, %r13, 0;
	@%p6 bra 	$L__BB7_12;
	setp.eq.s32 	%p7, %r13, 1;
	@%p7 bra 	$L__BB7_10;
	add.s32 	%r29, %r38, %r3;
	mul.wide.u32 	%rd47, %r29, 4;
	add.s64 	%rd48, %rd2, %rd47;
	ld.global.f32 	%f52, [%rd48];
	mad.lo.s32 	%r30, %r38, %r18, %r2;
	mul.wide.s32 	%rd49, %r30, 4;
	add.s64 	%rd50, %rd1, %rd49;
	ld.global.f32 	%f53, [%rd50];
	fma.rn.f32 	%f54, %f52, %f53, %f66;
	cvt.u64.u32 	%rd51, %r3;
	cvt.u64.u32 	%rd52, %r38;
	add.s64 	%rd53, %rd52, %rd51;
	shl.b64 	%rd54, %rd53, 2;
	add.s64 	%rd55, %rd2, %rd54;
	ld.global.f32 	%f55, [%rd55+4];
	mul.wide.s32 	%rd56, %r18, 4;
	add.s64 	%rd57, %rd50, %rd56;
	ld.global.f32 	%f56, [%rd57];
	fma.rn.f32 	%f66, %f55, %f56, %f54;
	add.s32 	%r38, %r38, 2;
$L__BB7_10:
	and.b32  	%r31, %r18, 1;
	setp.eq.b32 	%p8, %r31, 1;
	not.pred 	%p9, %p8;
	@%p9 bra 	$L__BB7_12;
	add.s32 	%r32, %r38, %r3;
	mul.wide.u32 	%rd58, %r32, 4;
	add.s64 	%rd59, %rd2, %rd58;
	ld.global.f32 	%f57, [%rd59];
	mad.lo.s32 	%r33, %r38, %r18, %r2;
	mul.wide.s32 	%rd60, %r33, 4;
	add.s64 	%rd61, %rd1, %rd60;
	ld.global.f32 	%f58, [%rd61];
	fma.rn.f32 	%f66, %f57, %f58, %f66;
$L__BB7_12:
	ld.param.u64 	%rd65, [_Z20matrixMultiplicationPKfS0_Pfi_param_2];
	add.s32 	%r34, %r3, %r2;
	cvta.to.global.u64 	%rd62, %rd65;
	mul.wide.s32 	%rd63, %r34, 4;
	add.s64 	%rd64, %rd62, %rd63;
	st.global.f32 	[%rd64], %f66;
$L__BB7_13:
	ret;

}
	// .globl	_Z16matrixMultSharedPKfS0_Pfi
.visible .entry _Z16matrixMultSharedPKfS0_Pfi(
	.param .u64 .ptr .align 1 _Z16matrixMultSharedPKfS0_Pfi_param_0,
	.param .u64 .ptr .align 1 _Z16matrixMultSharedPKfS0_Pfi_param_1,
	.param .u64 .ptr .align 1 _Z16matrixMultSharedPKfS0_Pfi_param_2,
	.param .u32 _Z16matrixMultSharedPKfS0_Pfi_param_3
)
{
	.reg .pred 	%p<8>;
	.reg .b32 	%r<42>;
	.reg .b32 	%f<63>;
	.reg .b64 	%rd<13>;
	// demoted variable
	.shared .align 4 .b8 _ZZ16matrixMultSharedPKfS0_PfiE2sa[1024];
	// demoted variable
	.shared .align 4 .b8 _ZZ16matrixMultSharedPKfS0_PfiE2sb[1024];
	ld.param.u64 	%rd3, [_Z16matrixMultSharedPKfS0_Pfi_param_0];
	ld.param.u64 	%rd4, [_Z16matrixMultSharedPKfS0_Pfi_param_1];
	ld.param.u64 	%rd5, [_Z16matrixMultSharedPKfS0_Pfi_param_2];
	ld.param.u32 	%r23, [_Z16matrixMultSharedPKfS0_Pfi_param_3];
	mov.u32 	%r24, %ntid.y;
	mov.u32 	%r25, %ctaid.y;
	mov.u32 	%r39, %tid.y;
	mad.lo.s32 	%r2, %r24, %r25, %r39;
	mov.u32 	%r26, %ntid.x;
	mov.u32 	%r27, %ctaid.x;
	mov.u32 	%r37, %tid.x;
	mad.lo.s32 	%r4, %r26, %r27, %r37;
	setp.lt.s32 	%p1, %r23, 1;
	mov.f32 	%f62, 0f00000000;
	@%p1 bra 	$L__BB8_7;
	add.s32 	%r28, %r23, 15;
	shr.u32 	%r29, %r28, 4;
	shl.b32 	%r30, %r39, 6;
	mov.u32 	%r31, _ZZ16matrixMultSharedPKfS0_PfiE2sa;
	add.s32 	%r5, %r31, %r30;
	shl.b32 	%r32, %r37, 2;
	add.s32 	%r6, %r5, %r32;
	mov.u32 	%r33, _ZZ16matrixMultSharedPKfS0_PfiE2sb;
	add.s32 	%r8, %r33, %r32;
	add.s32 	%r7, %r8, %r30;
	neg.s32 	%r41, %r29;
	mad.lo.s32 	%r40, %r39, %r23, %r4;
	shl.b32 	%r11, %r23, 4;
	mad.lo.s32 	%r38, %r23, %r2, %r37;
	cvta.to.global.u64 	%rd1, %rd3;
	cvta.to.global.u64 	%rd2, %rd4;
	mov.f32 	%f62, 0f00000000;
$L__BB8_2:
	max.u32 	%r34, %r2, %r37;
	setp.ge.u32 	%p2, %r34, %r23;
	mov.f32 	%f60, 0f00000000;
	@%p2 bra 	$L__BB8_4;
	mul.wide.u32 	%rd6, %r38, 4;
	add.s64 	%rd7, %rd1, %rd6;
	ld.global.f32 	%f60, [%rd7];
$L__BB8_4:
	setp.ge.s32 	%p3, %r4, %r23;
	st.shared.f32 	[%r6], %f60;
	setp.ge.u32 	%p4, %r39, %r23;
	mov.f32 	%f61, 0f00000000;
	or.pred  	%p5, %p3, %p4;
	@%p5 bra 	$L__BB8_6;
	mul.wide.u32 	%rd8, %r40, 4;
	add.s64 	%rd9, %rd2, %rd8;
	ld.global.f32 	%f61, [%rd9];
$L__BB8_6:
	st.shared.f32 	[%r7], %f61;
	bar.sync 	0;
	ld.shared.f32 	%f12, [%r5];
	ld.shared.f32 	%f13, [%r8];
	fma.rn.f32 	%f14, %f12, %f13, %f62;
	ld.shared.f32 	%f15, [%r5+4];
	ld.shared.f32 	%f16, [%r8+64];
	fma.rn.f32 	%f17, %f15, %f16, %f14;
	ld.shared.f32 	%f18, [%r5+8];
	ld.shared.f32 	%f19, [%r8+128];
	fma.rn.f32 	%f20, %f18, %f19, %f17;
	ld.shared.f32 	%f21, [%r5+12];
	ld.shared.f32 	%f22, [%r8+192];
	fma.rn.f32 	%f23, %f21, %f22, %f20;
	ld.shared.f32 	%f24, [%r5+16];
	ld.shared.f32 	%f25, [%r8+256];
	fma.rn.f32 	%f26, %f24, %f25, %f23;
	ld.shared.f32 	%f27, [%r5+20];
	ld.shared.f32 	%f28, [%r8+320];
	fma.rn.f32 	%f29, %f27, %f28, %f26;
	ld.shared.f32 	%f30, [%r5+24];
	ld.shared.f32 	%f31, [%r8+384];
	fma.rn.f32 	%f32, %f30, %f31, %f29;
	ld.shared.f32 	%f33, [%r5+28];
	ld.shared.f32 	%f34, [%r8+448];
	fma.rn.f32 	%f35, %f33, %f34, %f32;
	ld.shared.f32 	%f36, [%r5+32];
	ld.shared.f32 	%f37, [%r8+512];
	fma.rn.f32 	%f38, %f36, %f37, %f35;
	ld.shared.f32 	%f39, [%r5+36];
	ld.shared.f32 	%f40, [%r8+576];
	fma.rn.f32 	%f41, %f39, %f40, %f38;
	ld.shared.f32 	%f42, [%r5+40];
	ld.shared.f32 	%f43, [%r8+640];
	fma.rn.f32 	%f44, %f42, %f43, %f41;
	ld.shared.f32 	%f45, [%r5+44];
	ld.shared.f32 	%f46, [%r8+704];
	fma.rn.f32 	%f47, %f45, %f46, %f44;
	ld.shared.f32 	%f48, [%r5+48];
	ld.shared.f32 	%f49, [%r8+768];
	fma.rn.f32 	%f50, %f48, %f49, %f47;
	ld.shared.f32 	%f51, [%r5+52];
	ld.shared.f32 	%f52, [%r8+832];
	fma.rn.f32 	%f53, %f51, %f52, %f50;
	ld.shared.f32 	%f54, [%r5+56];
	ld.shared.f32 	%f55, [%r8+896];
	fma.rn.f32 	%f56, %f54, %f55, %f53;
	ld.shared.f32 	%f57, [%r5+60];
	ld.shared.f32 	%f58, [%r8+960];
	fma.rn.f32 	%f62, %f57, %f58, %f56;
	bar.sync 	0;
	add.s32 	%r41, %r41, 1;
	setp.ne.s32 	%p6, %r41, 0;
	add.s32 	%r40, %r40, %r11;
	add.s32 	%r39, %r39, 16;
	add.s32 	%r38, %r38, 16;
	add.s32 	%r37, %r37, 16;
	@%p6 bra 	$L__BB8_2;
$L__BB8_7:
	max.s32 	%r35, %r2, %r4;
	setp.ge.s32 	%p7, %r35, %r23;
	@%p7 bra 	$L__BB8_9;
	mad.lo.s32 	%r36, %r23, %r2, %r4;
	cvta.to.global.u64 	%rd10, %rd5;
	mul.wide.s32 	%rd11, %r36, 4;
	add.s64 	%rd12, %rd10, %rd11;
	st.global.f32 	[%rd12], %f62;
$L__BB8_9:
	ret;

}
	// .globl	_Z24matrixMultSharedRestrictPKfS0_Pfi
.visible .entry _Z24matrixMultSharedRestrictPKfS0_Pfi(
	.param .u64 .ptr .align 1 _Z24matrixMultSharedRestrictPKfS0_Pfi_param_0,
	.param .u64 .ptr .align 1 _Z24matrixMultSharedRestrictPKfS0_Pfi_param_1,
	.param .u64 .ptr .align 1 _Z24matrixMultSharedRestrictPKfS0_Pfi_param_2,
	.param .u32 _Z24matrixMultSharedRestrictPKfS0_Pfi_param_3
)
{
	.reg .pred 	%p<18>;
	.reg .b32 	%r<66>;
	.reg .b32 	%f<187>;
	.reg .b64 	%rd<19>;
	// demoted variable
	.shared .align 4 .b8 _ZZ24matrixMultSharedRestrictPKfS0_PfiE2sa[1024];
	// demoted variable
	.shared .align 4 .b8 _ZZ24matrixMultSharedRestrictPKfS0_PfiE2sb[1024];
	ld.param.u64 	%rd1, [_Z24matrixMultSharedRestrictPKfS0_Pfi_param_0];
	ld.param.u64 	%rd2, [_Z24matrixMultSharedRestrictPKfS0_Pfi_param_1];
	ld.param.u64 	%rd3, [_Z24matrixMultSharedRestrictPKfS0_Pfi_param_2];
	ld.param.u32 	%r32, [_Z24matrixMultSharedRestrictPKfS0_Pfi_param_3];
	mov.u32 	%r33, %ntid.y;
	mov.u32 	%r34, %ctaid.y;
	mov.u32 	%r1, %tid.y;
	mad.lo.s32 	%r2, %r33, %r34, %r1;
	mov.u32 	%r35, %ntid.x;
	mov.u32 	%r36, %ctaid.x;
	mov.u32 	%r3, %tid.x;
	mad.lo.s32 	%r4, %r35, %r36, %r3;
	setp.lt.s32 	%p1, %r32, 1;
	mov.f32 	%f186, 0f00000000;
	@%p1 bra 	$L__BB9_19;
	add.s32 	%r5, %r32, 15;
	shl.b32 	%r38, %r1, 6;
	mov.u32 	%r39, _ZZ24matrixMultSharedRestrictPKfS0_PfiE2sa;
	add.s32 	%r6, %r39, %r38;
	shl.b32 	%r40, %r3, 2;
	add.s32 	%r7, %r6, %r40;
	mul.lo.s32 	%r8, %r32, %r2;
	mov.u32 	%r41, _ZZ24matrixMultSharedRestrictPKfS0_PfiE2sb;
	add.s32 	%r10, %r41, %r40;
	add.s32 	%r9, %r10, %r38;
	setp.lt.u32 	%p2, %r32, 17;
	mov.f32 	%f186, 0f00000000;
	mov.b32 	%r65, 0;
	@%p2 bra 	$L__BB9_13;
	shr.u32 	%r42, %r5, 4;
	and.b32  	%r43, %r42, 134217726;
	neg.s32 	%r64, %r43;
	add.s32 	%r44, %r1, 16;
	mad.lo.s32 	%r62, %r32, %r44, %r4;
	shl.b32 	%r13, %r32, 5;
	mad.lo.s32 	%r61, %r1, %r32, %r4;
	add.s32 	%r45, %r3, %r8;
	add.s32 	%r60, %r45, 16;
	mov.f32 	%f186, 0f00000000;
	mov.u32 	%r59, %r3;
	mov.u32 	%r63, %r1;
$L__BB9_3:
	max.u32 	%r46, %r2, %r59;
	setp.ge.u32 	%p3, %r46, %r32;
	mov.f32 	%f178, 0f00000000;
	@%p3 bra 	$L__BB9_5;
	add.s32 	%r47, %r60, -16;
	mul.wide.u32 	%rd5, %r47, 4;
	add.s64 	%rd4, %rd1, %rd5;
	// begin inline asm
	ld.global.nc.f32 %f178, [%rd4];
	// end inline asm
$L__BB9_5:
	setp.ge.s32 	%p4, %r4, %r32;
	st.shared.f32 	[%r7], %f178;
	setp.ge.u32 	%p5, %r63, %r32;
	mov.f32 	%f179, 0f00000000;
	or.pred  	%p6, %p4, %p5;
	@%p6 bra 	$L__BB9_7;
	mul.wide.u32 	%rd7, %r61, 4;
	add.s64 	%rd6, %rd2, %rd7;
	// begin inline asm
	ld.global.nc.f32 %f179, [%rd6];
	// end inline asm
$L__BB9_7:
	st.shared.f32 	[%r9], %f179;
	bar.sync 	0;
	ld.shared.f32 	%f29, [%r6];
	ld.shared.f32 	%f30, [%r10];
	fma.rn.f32 	%f31, %f29, %f30, %f186;
	ld.shared.f32 	%f32, [%r6+4];
	ld.shared.f32 	%f33, [%r10+64];
	fma.rn.f32 	%f34, %f32, %f33, %f31;
	ld.shared.f32 	%f35, [%r6+8];
	ld.shared.f32 	%f36, [%r10+128];
	fma.rn.f32 	%f37, %f35, %f36, %f34;
	ld.shared.f32 	%f38, [%r6+12];
	ld.shared.f32 	%f39, [%r10+192];
	fma.rn.f32 	%f40, %f38, %f39, %f37;
	ld.shared.f32 	%f41, [%r6+16];
	ld.shared.f32 	%f42, [%r10+256];
	fma.rn.f32 	%f43, %f41, %f42, %f40;
	ld.shared.f32 	%f44, [%r6+20];
	ld.shared.f32 	%f45, [%r10+320];
	fma.rn.f32 	%f46, %f44, %f45, %f43;
	ld.shared.f32 	%f47, [%r6+24];
	ld.shared.f32 	%f48, [%r10+384];
	fma.rn.f32 	%f49, %f47, %f48, %f46;
	ld.shared.f32 	%f50, [%r6+28];
	ld.shared.f32 	%f51, [%r10+448];
	fma.rn.f32 	%f52, %f50, %f51, %f49;
	ld.shared.f32 	%f53, [%r6+32];
	ld.shared.f32 	%f54, [%r10+512];
	fma.rn.f32 	%f55, %f53, %f54, %f52;
	ld.shared.f32 	%f56, [%r6+36];
	ld.shared.f32 	%f57, [%r10+576];
	fma.rn.f32 	%f58, %f56, %f57, %f55;
	ld.shared.f32 	%f59, [%r6+40];
	ld.shared.f32 	%f60, [%r10+640];
	fma.rn.f32 	%f61, %f59, %f60, %f58;
	ld.shared.f32 	%f62, [%r6+44];
	ld.shared.f32 	%f63, [%r10+704];
	fma.rn.f32 	%f64, %f62, %f63, %f61;
	ld.shared.f32 	%f65, [%r6+48];
	ld.shared.f32 	%f66, [%r10+768];
	fma.rn.f32 	%f67, %f65, %f66, %f64;
	ld.shared.f32 	%f68, [%r6+52];
	ld.shared.f32 	%f69, [%r10+832];
	fma.rn.f32 	%f70, %f68, %f69, %f67;
	ld.shared.f32 	%f71, [%r6+56];
	ld.shared.f32 	%f72, [%r10+896];
	fma.rn.f32 	%f73, %f71, %f72, %f70;
	ld.shared.f32 	%f74, [%r6+60];
	ld.shared.f32 	%f75, [%r10+960];
	fma.rn.f32 	%f6, %f74, %f75, %f73;
	bar.sync 	0;
	add.s32 	%r48, %r59, 16;
	max.u32 	%r49, %r2, %r48;
	setp.ge.u32 	%p7, %r49, %r32;
	mov.f32 	%f180, 0f00000000;
	@%p7 bra 	$L__BB9_9;
	mul.wide.u32 	%rd9, %r60, 4;
	add.s64 	%rd8, %rd1, %rd9;
	// begin inline asm
	ld.global.nc.f32 %f180, [%rd8];
	// end inline asm
$L__BB9_9:
	st.shared.f32 	[%r7], %f180;
	add.s32 	%r50, %r63, 16;
	setp.ge.u32 	%p9, %r50, %r32;
	mov.f32 	%f181, 0f00000000;
	or.pred  	%p10, %p4, %p9;
	@%p10 bra 	$L__BB9_11;
	mul.wide.u32 	%rd11, %r62, 4;
	add.s64 	%rd10, %rd2, %rd11;
	// begin inline asm
	ld.global.nc.f32 %f181, [%rd10];
	// end inline asm
$L__BB9_11:
	st.shared.f32 	[%r9], %f181;
	bar.sync 	0;
	ld.shared.f32 	%f79, [%r6];
	ld.shared.f32 	%f80, [%r10];
	fma.rn.f32 	%f81, %f79, %f80, %f6;
	ld.shared.f32 	%f82, [%r6+4];
	ld.shared.f32 	%f83, [%r10+64];
	fma.rn.f32 	%f84, %f82, %f83, %f81;
	ld.shared.f32 	%f85, [%r6+8];
	ld.shared.f32 	%f86, [%r10+128];
	fma.rn.f32 	%f87, %f85, %f86, %f84;
	ld.shared.f32 	%f88, [%r6+12];
	ld.shared.f32 	%f89, [%r10+192];
	fma.rn.f32 	%f90, %f88, %f89, %f87;
	ld.shared.f32 	%f91, [%r6+16];
	ld.shared.f32 	%f92, [%r10+256];
	fma.rn.f32 	%f93, %f91, %f92, %f90;
	ld.shared.f32 	%f94, [%r6+20];
	ld.shared.f32 	%f95, [%r10+320];
	fma.rn.f32 	%f96, %f94, %f95, %f93;
	ld.shared.f32 	%f97, [%r6+24];
	ld.shared.f32 	%f98, [%r10+384];
	fma.rn.f32 	%f99, %f97, %f98, %f96;
	ld.shared.f32 	%f100, [%r6+28];
	ld.shared.f32 	%f101, [%r10+448];
	fma.rn.f32 	%f102, %f100, %f101, %f99;
	ld.shared.f32 	%f103, [%r6+32];
	ld.shared.f32 	%f104, [%r10+512];
	fma.rn.f32 	%f105, %f103, %f104, %f102;
	ld.shared.f32 	%f106, [%r6+36];
	ld.shared.f32 	%f107, [%r10+576];
	fma.rn.f32 	%f108, %f106, %f107, %f105;
	ld.shared.f32 	%f109, [%r6+40];
	ld.shared.f32 	%f110, [%r10+640];
	fma.rn.f32 	%f111, %f109, %f110, %f108;
	ld.shared.f32 	%f112, [%r6+44];
	ld.shared.f32 	%f113, [%r10+704];
	fma.rn.f32 	%f114, %f112, %f113, %f111;
	ld.shared.f32 	%f115, [%r6+48];
	ld.shared.f32 	%f116, [%r10+768];
	fma.rn.f32 	%f117, %f115, %f116, %f114;
	ld.shared.f32 	%f118, [%r6+52];
	ld.shared.f32 	%f119, [%r10+832];
	fma.rn.f32 	%f120, %f118, %f119, %f117;
	ld.shared.f32 	%f121, [%r6+56];
	ld.shared.f32 	%f122, [%r10+896];
	fma.rn.f32 	%f123, %f121, %f122, %f120;
	ld.shared.f32 	%f124, [%r6+60];
	ld.shared.f32 	%f125, [%r10+960];
	fma.rn.f32 	%f186, %f124, %f125, %f123;
	bar.sync 	0;
	add.s32 	%r64, %r64, 2;
	add.s32 	%r63, %r63, 32;
	add.s32 	%r62, %r62, %r13;
	add.s32 	%r61, %r61, %r13;
	add.s32 	%r60, %r60, 32;
	add.s32 	%r59, %r59, 32;
	setp.ne.s32 	%p11, %r64, 0;
	@%p11 bra 	$L__BB9_3;
	and.b32  	%r65, %r5, 2147483616;
$L__BB9_13:
	and.b32  	%r51, %r5, 16;
	setp.eq.s32 	%p12, %r51, 0;
	@%p12 bra 	$L__BB9_19;
	add.s32 	%r52, %r65, %r3;
	max.u32 	%r53, %r2, %r52;
	setp.ge.u32 	%p13, %r53, %r32;
	mov.f32 	%f184, 0f00000000;
	@%p13 bra 	$L__BB9_16;
	add.s32 	%r54, %r52, %r8;
	mul.wide.u32 	%rd13, %r54, 4;
	add.s64 	%rd12, %rd1, %rd13;
	// begin inline asm
	ld.global.nc.f32 %f184, [%rd12];
	// end inline asm
$L__BB9_16:
	setp.ge.s32 	%p14, %r4, %r32;
	st.shared.f32 	[%r7], %f184;
	add.s32 	%r55, %r65, %r1;
	setp.ge.u32 	%p15, %r55, %r32;
	mov.f32 	%f185, 0f00000000;
	or.pred  	%p16, %p14, %p15;
	@%p16 bra 	$L__BB9_18;
	mad.lo.s32 	%r56, %r55, %r32, %r4;
	mul.wide.u32 	%rd15, %r56, 4;
	add.s64 	%rd14, %rd2, %rd15;
	// begin inline asm
	ld.global.nc.f32 %f185, [%rd14];
	// end inline asm
$L__BB9_18:
	st.shared.f32 	[%r9], %f185;
	bar.sync 	0;
	ld.shared.f32 	%f130, [%r6];
	ld.shared.f32 	%f131, [%r10];
	fma.rn.f32 	%f132, %f130, %f131, %f186;
	ld.shared.f32 	%f133, [%r6+4];
	ld.shared.f32 	%f134, [%r10+64];
	fma.rn.f32 	%f135, %f133, %f134, %f132;
	ld.shared.f32 	%f136, [%r6+8];
	ld.shared.f32 	%f137, [%r10+128];
	fma.rn.f32 	%f138, %f136, %f137, %f135;
	ld.shared.f32 	%f139, [%r6+12];
	ld.shared.f32 	%f140, [%r10+192];
	fma.rn.f32 	%f141, %f139, %f140, %f138;
	ld.shared.f32 	%f142, [%r6+16];
	ld.shared.f32 	%f143, [%r10+256];
	fma.rn.f32 	%f144, %f142, %f143, %f141;
	ld.shared.f32 	%f145, [%r6+20];
	ld.shared.f32 	%f146, [%r10+320];
	fma.rn.f32 	%f147, %f145, %f146, %f144;
	ld.shared.f32 	%f148, [%r6+24];
	ld.shared.f32 	%f149, [%r10+384];
	fma.rn.f32 	%f150, %f148, %f149, %f147;
	ld.shared.f32 	%f151, [%r6+28];
	ld.shared.f32 	%f152, [%r10+448];
	fma.rn.f32 	%f153, %f151, %f152, %f150;
	ld.shared.f32 	%f154, [%r6+32];
	ld.shared.f32 	%f155, [%r10+512];
	fma.rn.f32 	%f156, %f154, %f155, %f153;
	ld.shared.f32 	%f157, [%r6+36];
	ld.shared.f32 	%f158, [%r10+576];
	fma.rn.f32 	%f159, %f157, %f158, %f156;
	ld.shared.f32 	%f160, [%r6+40];
	ld.shared.f32 	%f161, [%r10+640];
	fma.rn.f32 	%f162, %f160, %f161, %f159;
	ld.shared.f32 	%f163, [%r6+44];
	ld.shared.f32 	%f164, [%r10+704];
	fma.rn.f32 	%f165, %f163, %f164, %f162;
	ld.shared.f32 	%f166, [%r6+48];
	ld.shared.f32 	%f167, [%r10+768];
	fma.rn.f32 	%f168, %f166, %f167, %f165;
	ld.shared.f32 	%f169, [%r6+52];
	ld.shared.f32 	%f170, [%r10+832];
	fma.rn.f32 	%f171, %f169, %f170, %f168;
	ld.shared.f32 	%f172, [%r6+56];
	ld.shared.f32 	%f173, [%r10+896];
	fma.rn.f32 	%f174, %f172, %f173, %f171;
	ld.shared.f32 	%f175, [%r6+60];
	ld.shared.f32 	%f176, [%r10+960];
	fma.rn.f32 	%f186, %f175, %f176, %f174;
	bar.sync 	0;
$L__BB9_19:
	max.s32 	%r57, %r2, %r4;
	setp.ge.s32 	%p17, %r57, %r32;
	@%p17 bra 	$L__BB9_21;
	mad.lo.s32 	%r58, %r32, %r2, %r4;
	cvta.to.global.u64 	%rd16, %rd3;
	mul.wide.s32 	%rd17, %r58, 4;
	add.s64 	%rd18, %rd16, %rd17;
	st.global.f32 	[%rd18], %f186;
$L__BB9_21:
	ret;

}
	// .globl	_Z12reduceSharedIf3AddEvPKT_PS1_iT0_
.visible .entry _Z12reduceSharedIf3AddEvPKT_PS1_iT0_(
	.param .u64 .ptr .align 1 _Z12reduceSharedIf3AddEvPKT_PS1_iT0__param_0,
	.param .u64 .ptr .align 1 _Z12reduceSharedIf3AddEvPKT_PS1_iT0__param_1,
	.param .u32 _Z12reduceSharedIf3AddEvPKT_PS1_iT0__param_2,
	.param .align 1 .b8 _Z12reduceSharedIf3AddEvPKT_PS1_iT0__param_3[1]
)
{
	.reg .pred 	%p<6>;
	.reg .b32 	%r<14>;
	.reg .b32 	%f<9>;
	.reg .b64 	%rd<9>;

	ld.param.u64 	%rd1, [_Z12reduceSharedIf3AddEvPKT_PS1_iT0__param_0];
	ld.param.u64 	%rd2, [_Z12reduceSharedIf3AddEvPKT_PS1_iT0__param_1];
	ld.param.u32 	%r8, [_Z12reduceSharedIf3AddEvPKT_PS1_iT0__param_2];
	mov.u32 	%r1, %tid.x;
	mov.u32 	%r2, %ctaid.x;
	mov.u32 	%r13, %ntid.x;
	mad.lo.s32 	%r4, %r2, %r13, %r1;
	setp.ge.u32 	%p1, %r4, %r8;
	mov.f32 	%f8, 0f00000000;
	@%p1 bra 	$L__BB10_2;
	cvta.to.global.u64 	%rd3, %rd1;
	mul.wide.u32 	%rd4, %r4, 4;
	add.s64 	%rd5, %rd3, %rd4;
	ld.global.f32 	%f8, [%rd5];
$L__BB10_2:
	shl.b32 	%r9, %r1, 2;
	mov.u32 	%r10, sdata;
	add.s32 	%r5, %r10, %r9;
	st.shared.f32 	[%r5], %f8;
	bar.sync 	0;
	setp.lt.u32 	%p2, %r13, 2;
	@%p2 bra 	$L__BB10_6;
$L__BB10_3:
	shr.u32 	%r7, %r13, 1;
	setp.ge.u32 	%p3, %r1, %r7;
	@%p3 bra 	$L__BB10_5;
	ld.shared.f32 	%f4, [%r5];
	shl.b32 	%r11, %r7, 2;
	add.s32 	%r12, %r5, %r11;
	ld.shared.f32 	%f5, [%r12];
	add.f32 	%f6, %f4, %f5;
	st.shared.f32 	[%r5], %f6;
$L__BB10_5:
	bar.sync 	0;
	setp.gt.u32 	%p4, %r13, 3;
	mov.u32 	%r13, %r7;
	@%p4 bra 	$L__BB10_3;
$L__BB10_6:
	setp.ne.s32 	%p5, %r1, 0;
	@%p5 bra 	$L__BB10_8;
	ld.shared.f32 	%f7, [sdata];
	cvta.to.global.u64 	%rd6, %rd2;
	mul.wide.u32 	%rd7, %r2, 4;
	add.s64 	%rd8, %rd6, %rd7;
	st.global.f32 	[%rd8], %f7;
$L__BB10_8:
	ret;

}


// ===== COMPILED SASS (sm_100) =====

	.target	sm_100

	.elftype	@"ET_EXEC"


//--------------------- .note.nv.tkinfo           --------------------------
	.section	.note.nv.tkinfo,"",@"SHT_NOTE"
	.sectionflags	@"SHF_NOTE_NV_TKINFO"
	.tkinfo
        /*0018*/ 	.word	0x00000002
        /*0030*/ 	.string	""
        /*0030*/ 	.string	"ptxas"
        /*0030*/ 	.string	"Cuda compilation tools, release 13.0, V13.0.88"
        /*0030*/ 	.string	"Build cuda_13.0.r13.0/compiler.36424714_0"
        /*0030*/ 	.string	"-arch sm_100 -m 64 "



//--------------------- .note.nv.cuinfo           --------------------------
	.section	.note.nv.cuinfo,"",@"SHT_NOTE"
	.sectionflags	@"SHF_NOTE_NV_CUINFO"
        /*0018*/ 	.short	0x0002
        /*001a*/ 	.short	0x0064
        /*001c*/ 	.short	0x0082
	.zero		2


//--------------------- .nv.info                  --------------------------
	.section	.nv.info,"",@"SHT_CUDA_INFO"
	.align	4


	//----- nvinfo : EIATTR_REGCOUNT
	.align		4
        /*0000*/ 	.byte	0x04, 0x2f
        /*0002*/ 	.short	(.L_3 - .L_2)
	.align		4
.L_2:
        /*0004*/ 	.word	index@(_Z17matrixCrossSharedPKfS0_Pfi)
        /*0008*/ 	.word	0x00000020


	//----- nvinfo : EIATTR_FRAME_SIZE
	.align		4
.L_3:
        /*000c*/ 	.byte	0x04, 0x11
        /*000e*/ 	.short	(.L_5 - .L_4)
	.align		4
.L_4:
        /*0010*/ 	.word	index@(_Z17matrixCrossSharedPKfS0_Pfi)
        /*0014*/ 	.word	0x00000000


	//----- nvinfo : EIATTR_REGCOUNT
	.align		4
.L_5:
        /*0018*/ 	.byte	0x04, 0x2f
        /*001a*/ 	.short	(.L_7 - .L_6)
	.align		4
.L_6:
        /*001c*/ 	.word	index@(_Z21matrixTransposeSharedPKfPfi)
        /*0020*/ 	.word	0x0000000e


	//----- nvinfo : EIATTR_FRAME_SIZE
	.align		4
.L_7:
        /*0024*/ 	.byte	0x04, 0x11
        /*0026*/ 	.short	(.L_9 - .L_8)
	.align		4
.L_8:
        /*0028*/ 	.word	index@(_Z21matrixTransposeSharedPKfPfi)
        /*002c*/ 	.word	0x00000000


	//----- nvinfo : EIATTR_REGCOUNT
	.align		4
.L_9:
        /*0030*/ 	.byte	0x04, 0x2f
        /*0032*/ 	.short	(.L_11 - .L_10)
	.align		4
.L_10:
        /*0034*/ 	.word	index@(_Z16matrixVectorMultPKfS0_Pfi)
        /*0038*/ 	.word	0x0000001e


	//----- nvinfo : EIATTR_FRAME_SIZE
	.align		4
.L_11:
        /*003c*/ 	.byte	0x04, 0x11
        /*003e*/ 	.short	(.L_13 - .L_12)
	.align		4
.L_12:
        /*0040*/ 	.word	index@(_Z16matrixVectorMultPKfS0_Pfi)
        /*0044*/ 	.word	0x00000000


	//----- nvinfo : EIATTR_REGCOUNT
	.align		4
.L_13:
        /*0048*/ 	.byte	0x04, 0x2f
        /*004a*/ 	.short	(.L_15 - .L_14)
	.align		4
.L_14:
        /*004c*/ 	.word	index@(_Z22matrixVectorMultSharedPKfS0_Pfi)
        /*0050*/ 	.word	0x0000001f


	//----- nvinfo : EIATTR_FRAME_SIZE
	.align		4
.L_15:
        /*0054*/ 	.byte	0x04, 0x11
        /*0056*/ 	.short	(.L_17 - .L_16)
	.align		4
.L_16:
        /*0058*/ 	.word	index@(_Z22matrixVectorMultSharedPKfS0_Pfi)
        /*005c*/ 	.word	0x00000000


	//----- nvinfo : EIATTR_REGCOUNT
	.align		4
.L_17:
        /*0060*/ 	.byte	0x04, 0x2f
        /*0062*/ 	.short	(.L_19 - .L_18)
	.align		4
.L_18:
        /*0064*/ 	.word	index@(_Z11elementWisePKfS0_Pfi)
        /*0068*/ 	.word	0x00000014


	//----- nvinfo : EIATTR_FRAME_SIZE
	.align		4
.L_19:
        /*006c*/ 	.byte	0x04, 0x11
        /*006e*/ 	.short	(.L_21 - .L_20)
	.align		4
.L_20:
        /*0070*/ 	.word	index@(_Z11elementWisePKfS0_Pfi)
        /*0074*/ 	.word	0x00000000


	//----- nvinfo : EIATTR_REGCOUNT
	.align		4
.L_21:
        /*0078*/ 	.byte	0x04, 0x2f
        /*007a*/ 	.short	(.L_23 - .L_22)
	.align		4
.L_22:
        /*007c*/ 	.word	index@(_Z17elementWiseSharedPKfS0_Pfi)
        /*0080*/ 	.word	0x00000017


	//----- nvinfo : EIATTR_FRAME_SIZE
	.align		4
.L_23:
        /*0084*/ 	.byte	0x04, 0x11
        /*0086*/ 	.short	(.L_25 - .L_24)
	.align		4
.L_24:
        /*0088*/ 	.word	index@(_Z17elementWiseSharedPKfS0_Pfi)
        /*008c*/ 	.word	0x00000000


	//----- nvinfo : EIATTR_REGCOUNT
	.align		4
.L_25:
        /*0090*/ 	.byte	0x04, 0x2f
        /*0092*/ 	.short	(.L_27 - .L_26)
	.align		4
.L_26:
        /*0094*/ 	.word	index@(_Z13convolution2DPKfPfii)
        /*0098*/ 	.word	0x00000018


	//----- nvinfo : EIATTR_FRAME_SIZE
	.align		4
.L_27:
        /*009c*/ 	.byte	0x04, 0x11
        /*009e*/ 	.short	(.L_29 - .L_28)
	.align		4
.L_28:
        /*00a0*/ 	.word	index@(_Z13convolution2DPKfPfii)
        /*00a4*/ 	.word	0x00000000


	//----- nvinfo : EIATTR_REGCOUNT
	.align		4
.L_29:
        /*00a8*/ 	.byte	0x04, 0x2f
        /*00aa*/ 	.short	(.L_31 - .L_30)
	.align		4
.L_30:
        /*00ac*/ 	.word	index@(_Z20matrixMultiplicationPKfS0_Pfi)
        /*00b0*/ 	.word	0x0000001e


	//----- nvinfo : EIATTR_FRAME_SIZE
	.align		4
.L_31:
        /*00b4*/ 	.byte	0x04, 0x11
        /*00b6*/ 	.short	(.L_33 - .L_32)
	.align		4
.L_32:
        /*00b8*/ 	.word	index@(_Z20matrixMultiplicationPKfS0_Pfi)
        /*00bc*/ 	.word	0x00000000


	//----- nvinfo : EIATTR_REGCOUNT
	.align		4
.L_33:
        /*00c0*/ 	.byte	0x04, 0x2f
        /*00c2*/ 	.short	(.L_35 - .L_34)
	.align		4
.L_34:
        /*00c4*/ 	.word	index@(_Z16matrixMultSharedPKfS0_Pfi)
        /*00c8*/ 	.word	0x00000020


	//----- nvinfo : EIATTR_FRAME_SIZE
	.align		4
.L_35:
        /*00cc*/ 	.byte	0x04, 0x11
        /*00ce*/ 	.short	(.L_37 - .L_36)
	.align		4
.L_36:
        /*00d0*/ 	.word	index@(_Z16matrixMultSharedPKfS0_Pfi)
        /*00d4*/ 	.word	0x00000000


	//----- nvinfo : EIATTR_REGCOUNT
	.align		4
.L_37:
        /*00d8*/ 	.byte	0x04, 0x2f
        /*00da*/ 	.short	(.L_39 - .L_38)
	.align		4
.L_38:
        /*00dc*/ 	.word	index@(_Z24matrixMultSharedRestrictPKfS0_Pfi)
        /*00e0*/ 	.word	0x00000020


	//----- nvinfo : EIATTR_FRAME_SIZE
	.align		4
.L_39:
        /*00e4*/ 	.byte	0x04, 0x11
        /*00e6*/ 	.short	(.L_41 - .L_40)
	.align		4
.L_40:
        /*00e8*/ 	.word	index@(_Z24matrixMultSharedRestrictPKfS0_Pfi)
        /*00ec*/ 	.word	0x00000000


	//----- nvinfo : EIATTR_REGCOUNT
	.align		4
.L_41:
        /*00f0*/ 	.byte	0x04, 0x2f
        /*00f2*/ 	.short	(.L_43 - .L_42)
	.align		4
.L_42:
        /*00f4*/ 	.word	index@(_Z12reduceSharedIf3AddEvPKT_PS1_iT0_)
        /*00f8*/ 	.word	0x0000000a


	//----- nvinfo : EIATTR_FRAME_SIZE
	.align		4
.L_43:
        /*00fc*/ 	.byte	0x04, 0x11
        /*00fe*/ 	.short	(.L_45 - .L_44)
	.align		4
.L_44:
        /*0100*/ 	.word	index@(_Z12reduceSharedIf3AddEvPKT_PS1_iT0_)
        /*0104*/ 	.word	0x00000000


	//----- nvinfo : EIATTR_MIN_STACK_SIZE
	.align		4
.L_45:
        /*0108*/ 	.byte	0x04, 0x12
        /*010a*/ 	.short	(.L_47 - .L_46)
	.align		4
.L_46:
        /*010c*/ 	.word	index@(_Z12reduceSharedIf3AddEvPKT_PS1_iT0_)
        /*0110*/ 	.word	0x00000000


	//----- nvinfo : EIATTR_MIN_STACK_SIZE
	.align		4
.L_47:
        /*0114*/ 	.byte	0x04, 0x12
        /*0116*/ 	.short	(.L_49 - .L_48)
	.align		4
.L_48:
        /*0118*/ 	.word	index@(_Z24matrixMultSharedRestrictPKfS0_Pfi)
        /*011c*/ 	.word	0x00000000


	//----- nvinfo : EIATTR_MIN_STACK_SIZE
	.align		4
.L_49:
        /*0120*/ 	.byte	0x04, 0x12
        /*0122*/ 	.short	(.L_51 - .L_50)
	.align		4
.L_50:
        /*0124*/ 	.word	index@(_Z16matrixMultSharedPKfS0_Pfi)
        /*0128*/ 	.word	0x00000000


	//----- nvinfo : EIATTR_MIN_STACK_SIZE
	.align		4
.L_51:
        /*012c*/ 	.byte	0x04, 0x12
        /*012e*/ 	.short	(.L_53 - .L_52)
	.align		4
.L_52:
        /*0130*/ 	.word	index@(_Z20matrixMultiplicationPKfS0_Pfi)
        /*0134*/ 	.word	0x00000000


	//----- nvinfo : EIATTR_MIN_STACK_SIZE
	.align		4
.L_53:
        /*0138*/ 	.byte	0x04, 0x12
        /*013a*/ 	.short	(.L_55 - .L_54)
	.align		4
.L_54:
        /*013c*/ 	.word	index@(_Z13convolution2DPKfPfii)
        /*0140*/ 	.word	0x00000000


	//----- nvinfo : EIATTR_MIN_STACK_SIZE
	.align		4
.L_55:
        /*0144*/ 	.byte	0x04, 0x12
        /*0146*/ 	.short	(.L_57 - .L_56)
	.align		4
.L_56:
        /*0148*/ 	.word	index@(_Z17elementWiseSharedPKfS0_Pfi)
        /*014c*/ 	.word	0x00000000


	//----- nvinfo : EIATTR_MIN_STACK_SIZE
	.align		4
.L_57:
        /*0150*/ 	.byte	0x04, 0x12
        /*0152*/ 	.short	(.L_59 - .L_58)
	.align		4
.L_58:
        /*0154*/ 	.word	index@(_Z11elementWisePKfS0_Pfi)
        /*0158*/ 	.word	0x00000000


	//----- nvinfo : EIATTR_MIN_STACK_SIZE
	.align		4
.L_59:
        /*015c*/ 	.byte	0x04, 0x12
        /*015e*/ 	.short	(.L_61 - .L_60)
	.align		4
.L_60:
        /*0160*/ 	.word	index@(_Z22matrixVectorMultSharedPKfS0_Pfi)
        /*0164*/ 	.word	0x00000000


	//----- nvinfo : EIATTR_MIN_STACK_SIZE
	.align		4
.L_61:
        /*0168*/ 	.byte	0x04, 0x12
        /*016a*/ 	.short	(.L_63 - .L_62)
	.align		4
.L_62:
        /*016c*/ 	.word	index@(_Z16matrixVectorMultPKfS0_Pfi)
        /*0170*/ 	.word	0x00000000


	//----- nvinfo : EIATTR_MIN_STACK_SIZE
	.align		4
.L_63:
        /*0174*/ 	.byte	0x04, 0x12
        /*0176*/ 	.short	(.L_65 - .L_64)
	.align		4
.L_64:
        /*0178*/ 	.word	index@(_Z21matrixTransposeSharedPKfPfi)
        /*017c*/ 	.word	0x00000000


	//----- nvinfo : EIATTR_MIN_STACK_SIZE
	.align		4
.L_65:
        /*0180*/ 	.byte	0x04, 0x12
        /*0182*/ 	.short	(.L_67 - .L_66)
	.align		4
.L_66:
        /*0184*/ 	.word	index@(_Z17matrixCrossSharedPKfS0_Pfi)
        /*0188*/ 	.word	0x00000000
.L_67:


//--------------------- .nv.compat                --------------------------
	.section	.nv.compat,"",@"SHT_CUDA_COMPAT_INFO"
	.align	4
        /*0000*/ 	.byte	0x02, 0x09, 0x00, 0x00, 0x02, 0x02, 0x01, 0x00, 0x02, 0x05, 0x05, 0x00, 0x03, 0x07, 0x01, 0x01
        /*0010*/ 	.byte	0x02, 0x03, 0x00, 0x00, 0x02, 0x06, 0x01, 0x00, 0x04, 0x0b, 0x08, 0x00, 0x01, 0x00, 0x00, 0x00
        /*0020*/ 	.byte	0x00, 0x00, 0x00, 0x00


//--------------------- .nv.info._Z12reduceSharedIf3AddEvPKT_PS1_iT0_ --------------------------
	.section	.nv.info._Z12reduceSharedIf3AddEvPKT_PS1_iT0_,"",@"SHT_CUDA_INFO"
	.sectionflags	@""
	.align	4


	//----- nvinfo : EIATTR_CUDA_API_VERSION
	.align		4
        /*0000*/ 	.byte	0x04, 0x37
        /*0002*/ 	.short	(.L_69 - .L_68)
.L_68:
        /*0004*/ 	.word	0x00000082


	//----- nvinfo : EIATTR_KPARAM_INFO
	.align		4
.L_69:
        /*0008*/ 	.byte	0x04, 0x17
        /*000a*/ 	.short	(.L_71 - .L_70)
.L_70:
        /*000c*/ 	.word	0x00000000
        /*0010*/ 	.short	0x0003
        /*0012*/ 	.short	0x0014
        /*0014*/ 	.byte	0x00, 0xf0, 0x05, 0x00


	//----- nvinfo : EIATTR_KPARAM_INFO
	.align		4
.L_71:
        /*0018*/ 	.byte	0x04, 0x17
        /*001a*/ 	.short	(.L_73 - .L_72)
.L_72:
        /*001c*/ 	.word	0x00000000
        /*0020*/ 	.short	0x0002
        /*0022*/ 	.short	0x0010
        /*0024*/ 	.byte	0x00, 0xf0, 0x11, 0x00


	//----- nvinfo : EIATTR_KPARAM_INFO
	.align		4
.L_73:
        /*0028*/ 	.byte	0x04, 0x17
        /*002a*/ 	.short	(.L_75 - .L_74)
.L_74:
        /*002c*/ 	.word	0x00000000
        /*0030*/ 	.short	0x0001
        /*0032*/ 	.short	0x0008
        /*0034*/ 	.byte	0x00, 0xf5, 0x21, 0x00


	//----- nvinfo : EIATTR_KPARAM_INFO
	.align		4
.L_75:
        /*0038*/ 	.byte	0x04, 0x17
        /*003a*/ 	.short	(.L_77 - .L_76)
.L_76:
        /*003c*/ 	.word	0x00000000
        /*0040*/ 	.short	0x0000
        /*0042*/ 	.short	0x0000
        /*0044*/ 	.byte	0x00, 0xf5, 0x21, 0x00


	//----- nvinfo : EIATTR_SPARSE_MMA_MASK
	.align		4
.L_77:
        /*0048*/ 	.byte	0x03, 0x50
        /*004a*/ 	.short	0x0000


	//----- nvinfo : EIATTR_MAXREG_COUNT
	.align		4
        /*004c*/ 	.byte	0x03, 0x1b
        /*004e*/ 	.short	0x00ff


	//----- nvinfo : EIATTR_NUM_BARRIERS
	.align		4
        /*0050*/ 	.byte	0x02, 0x4c
        /*0052*/ 	.byte	0x01
	.zero		1


	//----- nvinfo : EIATTR_MERCURY_ISA_VERSION
	.align		4
        /*0054*/ 	.byte	0x03, 0x5f
        /*0056*/ 	.short	0x0101


	//----- nvinfo : EIATTR_VRC_CTA_INIT_COUNT
	.align		4
        /*0058*/ 	.byte	0x02, 0x4a
	.zero		1
	.zero		1


	//----- nvinfo : EIATTR_EXIT_INSTR_OFFSETS
	.align		4
        /*005c*/ 	.byte	0x04, 0x1c
        /*005e*/ 	.short	(.L_79 - .L_78)


	//   ....[0]....
.L_78:
        /*0060*/ 	.word	0x00000210


	//   ....[1]....
        /*0064*/ 	.word	0x00000290


	//----- nvinfo : EIATTR_CBANK_PARAM_SIZE
	.align		4
.L_79:
        /*0068*/ 	.byte	0x03, 0x19
        /*006a*/ 	.short	0x0015


	//----- nvinfo : EIATTR_PARAM_CBANK
	.align		4
        /*006c*/ 	.byte	0x04, 0x0a
        /*006e*/ 	.short	(.L_81 - .L_80)
	.align		4
.L_80:
        /*0070*/ 	.word	index@(.nv.constant0._Z12reduceSharedIf3AddEvPKT_PS1_iT0_)
        /*0074*/ 	.short	0x0380
        /*0076*/ 	.short	0x0015


	//----- nvinfo : EIATTR_SW_WAR
	.align		4
.L_81:
        /*0078*/ 	.byte	0x04, 0x36
        /*007a*/ 	.short	(.L_83 - .L_82)
.L_82:
        /*007c*/ 	.word	0x00000008
.L_83:


//--------------------- .nv.info._Z24matrixMultSharedRestrictPKfS0_Pfi --------------------------
	.section	.nv.info._Z24matrixMultSharedRestrictPKfS0_Pfi,"",@"SHT_CUDA_INFO"
	.sectionflags	@""
	.align	4


	//----- nvinfo : EIATTR_CUDA_API_VERSION
	.align		4
        /*0000*/ 	.byte	0x04, 0x37
        /*0002*/ 	.short	(.L_85 - .L_84)
.L_84:
        /*0004*/ 	.word	0x00000082


	//----- nvinfo : EIATTR_KPARAM_INFO
	.align		4
.L_85:
        /*0008*/ 	.byte	0x04, 0x17
        /*000a*/ 	.short	(.L_87 - .L_86)
.L_86:
        /*000c*/ 	.word	0x00000000
        /*0010*/ 	.short	0x0003
        /*0012*/ 	.short	0x0018
        /*0014*/ 	.byte	0x00, 0xf0, 0x11, 0x00


	//----- nvinfo : EIATTR_KPARAM_INFO
	.align		4
.L_87:
        /*0018*/ 	.byte	0x04, 0x17
        /*001a*/ 	.short	(.L_89 - .L_88)
.L_88:
        /*001c*/ 	.word	0x00000000
        /*0020*/ 	.short	0x0002
        /*0022*/ 	.short	0x0010
        /*0024*/ 	.byte	0x00, 0xf5, 0x21, 0x00


	//----- nvinfo : EIATTR_KPARAM_INFO
	.align		4
.L_89:
        /*0028*/ 	.byte	0x04, 0x17
        /*002a*/ 	.short	(.L_91 - .L_90)
.L_90:
        /*002c*/ 	.word	0x00000000
        /*0030*/ 	.short	0x0001
        /*0032*/ 	.short	0x0008
        /*0034*/ 	.byte	0x00, 0xf5, 0x21, 0x00


	//----- nvinfo : EIATTR_KPARAM_INFO
	.align		4
.L_91:
        /*0038*/ 	.byte	0x04, 0x17
        /*003a*/ 	.short	(.L_93 - .L_92)
.L_92:
        /*003c*/ 	.word	0x00000000
        /*0040*/ 	.short	0x0000
        /*0042*/ 	.short	0x0000
        /*0044*/ 	.byte	0x00, 0xf5, 0x21, 0x00


	//----- nvinfo : EIATTR_SPARSE_MMA_MASK
	.align		4
.L_93:
        /*0048*/ 	.byte	0x03, 0x50
        /*004a*/ 	.short	0x0000


	//----- nvinfo : EIATTR_MAXREG_COUNT
	.align		4
        /*004c*/ 	.byte	0x03, 0x1b
        /*004e*/ 	.short	0x00ff


	//----- nvinfo : EIATTR_NUM_BARRIERS
	.align		4
        /*0050*/ 	.byte	0x02, 0x4c
        /*0052*/ 	.byte	0x01
	.zero		1


	//----- nvinfo : EIATTR_MERCURY_ISA_VERSION
	.align		4
        /*0054*/ 	.byte	0x03, 0x5f
        /*0056*/ 	.short	0x0101


	//----- nvinfo : EIATTR_VRC_CTA_INIT_COUNT
	.align		4
        /*0058*/ 	.byte	0x02, 0x4a
	.zero		1
	.zero		1


	//----- nvinfo : EIATTR_EXIT_INSTR_OFFSETS
	.align		4
        /*005c*/ 	.byte	0x04, 0x1c
        /*005e*/ 	.short	(.L_95 - .L_94)


	//   ....[0]....
.L_94:
        /*0060*/ 	.word	0x00000d80


	//   ....[1]....
        /*0064*/ 	.word	0x00000dd0


	//----- nvinfo : EIATTR_CBANK_PARAM_SIZE
	.align		4
.L_95:
        /*0068*/ 	.byte	0x03, 0x19
        /*006a*/ 	.short	0x001c


	//----- nvinfo : EIATTR_PARAM_CBANK
	.align		4
        /*006c*/ 	.byte	0x04, 0x0a
        /*006e*/ 	.short	(.L_97 - .L_96)
	.align		4
.L_96:
        /*0070*/ 	.word	index@(.nv.constant0._Z24matrixMultSharedRestrictPKfS0_Pfi)
        /*0074*/ 	.short	0x0380
        /*0076*/ 	.short	0x001c


	//----- nvinfo : EIATTR_SW_WAR
	.align		4
.L_97:
        /*0078*/ 	.byte	0x04, 0x36
        /*007a*/ 	.short	(.L_99 - .L_98)
.L_98:
        /*007c*/ 	.word	0x00000008
.L_99:


//--------------------- .nv.info._Z16matrixMultSharedPKfS0_Pfi --------------------------
	.section	.nv.info._Z16matrixMultSharedPKfS0_Pfi,"",@"SHT_CUDA_INFO"
	.sectionflags	@""
	.align	4


	//----- nvinfo : EIATTR_CUDA_API_VERSION
	.align		4
        /*0000*/ 	.byte	0x04, 0x37
        /*0002*/ 	.short	(.L_101 - .L_100)
.L_100:
        /*0004*/ 	.word	0x00000082


	//----- nvinfo : EIATTR_KPARAM_INFO
	.align		4
.L_101:
        /*0008*/ 	.byte	0x04, 0x17
        /*000a*/ 	.short	(.L_103 - .L_102)
.L_102:
        /*000c*/ 	.word	0x00000000
        /*0010*/ 	.short	0x0003
        /*0012*/ 	.short	0x0018
        /*0014*/ 	.byte	0x00, 0xf0, 0x11, 0x00


	//----- nvinfo : EIATTR_KPARAM_INFO
	.align		4
.L_103:
        /*0018*/ 	.byte	0x04, 0x17
        /*001a*/ 	.short	(.L_105 - .L_104)
.L_104:
        /*001c*/ 	.word	0x00000000
        /*0020*/ 	.short	0x0002
        /*0022*/ 	.short	0x0010
        /*0024*/ 	.byte	0x00, 0xf5, 0x21, 0x00


	//----- nvinfo : EIATTR_KPARAM_INFO
	.align		4
.L_105:
        /*0028*/ 	.byte	0x04, 0x17
        /*002a*/ 	.short	(.L_107 - .L_106)
.L_106:
        /*002c*/ 	.word	0x00000000
        /*0030*/ 	.short	0x0001
        /*0032*/ 	.short	0x0008
        /*0034*/ 	.byte	0x00, 0xf5, 0x21, 0x00


	//----- nvinfo : EIATTR_KPARAM_INFO
	.align		4
.L_107:
        /*0038*/ 	.byte	0x04, 0x17
        /*003a*/ 	.short	(.L_109 - .L_108)
.L_108:
        /*003c*/ 	.word	0x00000000
        /*0040*/ 	.short	0x0000
        /*0042*/ 	.short	0x0000
        /*0044*/ 	.byte	0x00, 0xf5, 0x21, 0x00


	//----- nvinfo : EIATTR_SPARSE_MMA_MASK
	.align		4
.L_109:
        /*0048*/ 	.byte	0x03, 0x50
        /*004a*/ 	.short	0x0000


	//----- nvinfo : EIATTR_MAXREG_COUNT
	.align		4
        /*004c*/ 	.byte	0x03, 0x1b
        /*004e*/ 	.short	0x00ff


	//----- nvinfo : EIATTR_NUM_BARRIERS
	.align		4
        /*0050*/ 	.byte	0x02, 0x4c
        /*0052*/ 	.byte	0x01
	.zero		1


	//----- nvinfo : EIATTR_MERCURY_ISA_VERSION
	.align		4
        /*0054*/ 	.byte	0x03, 0x5f
        /*0056*/ 	.short	0x0101


	//----- nvinfo : EIATTR_VRC_CTA_INIT_COUNT
	.align		4
        /*0058*/ 	.byte	0x02, 0x4a
	.zero		1
	.zero		1


	//----- nvinfo : EIATTR_EXIT_INSTR_OFFSETS
	.align		4
        /*005c*/ 	.byte	0x04, 0x1c
        /*005e*/ 	.short	(.L_111 - .L_110)


	//   ....[0]....
.L_110:
        /*0060*/ 	.word	0x000005d0


	//   ....[1]....
        /*0064*/ 	.word	0x00000620


	//----- nvinfo : EIATTR_CBANK_PARAM_SIZE
	.align		4
.L_111:
        /*0068*/ 	.byte	0x03, 0x19
        /*006a*/ 	.short	0x001c


	//----- nvinfo : EIATTR_PARAM_CBANK
	.align		4
        /*006c*/ 	.byte	0x04, 0x0a
        /*006e*/ 	.short	(.L_113 - .L_112)
	.align		4
.L_112:
        /*0070*/ 	.word	index@(.nv.constant0._Z16matrixMultSharedPKfS0_Pfi)
        /*0074*/ 	.short	0x0380
        /*0076*/ 	.short	0x001c


	//----- nvinfo : EIATTR_SW_WAR
	.align		4
.L_113:
        /*0078*/ 	.byte	0x04, 0x36
        /*007a*/ 	.short	(.L_115 - .L_114)
.L_114:
        /*007c*/ 	.word	0x00000008
.L_115:


//--------------------- .nv.info._Z20matrixMultiplicationPKfS0_Pfi --------------------------
	.section	.nv.info._Z20matrixMultiplicationPKfS0_Pfi,"",@"SHT_CUDA_INFO"
	.sectionflags	@""
	.align	4


	//----- nvinfo : EIATTR_CUDA_API_VERSION
	.align		4
        /*0000*/ 	.byte	0x04, 0x37
        /*0002*/ 	.short	(.L_117 - .L_116)
.L_116:
        /*0004*/ 	.word	0x00000082


	//----- nvinfo : EIATTR_KPARAM_INFO
	.align		4
.L_117:
        /*0008*/ 	.byte	0x04, 0x17
        /*000a*/ 	.short	(.L_119 - .L_118)
.L_118:
        /*000c*/ 	.word	0x00000000
        /*0010*/ 	.short	0x0003
        /*0012*/ 	.short	0x0018
        /*0014*/ 	.byte	0x00, 0xf0, 0x11, 0x00


	//----- nvinfo : EIATTR_KPARAM_INFO
	.align		4
.L_119:
        /*0018*/ 	.byte	0x04, 0x17
        /*001a*/ 	.short	(.L_121 - .L_120)
.L_120:
        /*001c*/ 	.word	0x00000000
        /*0020*/ 	.short	0x0002
        /*0022*/ 	.short	0x0010
        /*0024*/ 	.byte	0x00, 0xf5, 0x21, 0x00


	//----- nvinfo : EIATTR_KPARAM_INFO
	.align		4
.L_121:
        /*0028*/ 	.byte	0x04, 0x17
        /*002a*/ 	.short	(.L_123 - .L_122)
.L_122:
        /*002c*/ 	.word	0x00000000
        /*0030*/ 	.short	0x0001
        /*0032*/ 	.short	0x0008
        /*0034*/ 	.byte	0x00, 0xf5, 0x21, 0x00


	//----- nvinfo : EIATTR_KPARAM_INFO
	.align		4
.L_123:
        /*0038*/ 	.byte	0x04, 0x17
        /*003a*/ 	.short	(.L_125 - .L_124)
.L_124:
        /*003c*/ 	.word	0x00000000
        /*0040*/ 	.short	0x0000
        /*0042*/ 	.short	0x0000
        /*0044*/ 	.byte	0x00, 0xf5, 0x21, 0x00


	//----- nvinfo : EIATTR_SPARSE_MMA_MASK
	.align		4
.L_125:
        /*0048*/ 	.byte	0x03, 0x50
        /*004a*/ 	.short	0x0000


	//----- nvinfo : EIATTR_MAXREG_COUNT
	.align		4
        /*004c*/ 	.byte	0x03, 0x1b
        /*004e*/ 	.short	0x00ff


	//----- nvinfo : EIATTR_MERCURY_ISA_VERSION
	.align		4
        /*0050*/ 	.byte	0x03, 0x5f
        /*0052*/ 	.short	0x0101


	//----- nvinfo : EIATTR_VRC_CTA_INIT_COUNT
	.align		4
        /*0054*/ 	.byte	0x02, 0x4a
	.zero		1
	.zero		1


	//----- nvinfo : EIATTR_EXIT_INSTR_OFFSETS
	.align		4
        /*0058*/ 	.byte	0x04, 0x1c
        /*005a*/ 	.short	(.L_127 - .L_126)


	//   ....[0]....
.L_126:
        /*005c*/ 	.word	0x000000c0


	//   ....[1]....
        /*0060*/ 	.word	0x00000a90


	//----- nvinfo : EIATTR_CBANK_PARAM_SIZE
	.align		4
.L_127:
        /*0064*/ 	.byte	0x03, 0x19
        /*0066*/ 	.short	0x001c


	//----- nvinfo : EIATTR_PARAM_CBANK
	.align		4
        /*0068*/ 	.byte	0x04, 0x0a
        /*006a*/ 	.short	(.L_129 - .L_128)
	.align		4
.L_128:
        /*006c*/ 	.word	index@(.nv.constant0._Z20matrixMultiplicationPKfS0_Pfi)
        /*0070*/ 	.short	0x0380
        /*0072*/ 	.short	0x001c


	//----- nvinfo : EIATTR_SW_WAR
	.align		4
.L_129:
        /*0074*/ 	.byte	0x04, 0x36
        /*0076*/ 	.short	(.L_131 - .L_130)
.L_130:
        /*0078*/ 	.word	0x00000008
.L_131:


//--------------------- .nv.info._Z13convolution2DPKfPfii --------------------------
	.section	.nv.info._Z13convolution2DPKfPfii,"",@"SHT_CUDA_INFO"
	.sectionflags	@""
	.align	4


	//----- nvinfo : EIATTR_CUDA_API_VERSION
	.align		4
        /*0000*/ 	.byte	0x04, 0x37
        /*0002*/ 	.short	(.L_133 - .L_132)
.L_132:
        /*0004*/ 	.word	0x00000082


	//----- nvinfo : EIATTR_KPARAM_INFO
	.align		4
.L_133:
        /*0008*/ 	.byte	0x04, 0x17
        /*000a*/ 	.short	(.L_135 - .L_134)
.L_134:
        /*000c*/ 	.word	0x00000000
        /*0010*/ 	.short	0x0003
        /*0012*/ 	.short	0x0014
        /*0014*/ 	.byte	0x00, 0xf0, 0x11, 0x00


	//----- nvinfo : EIATTR_KPARAM_INFO
	.align		4
.L_135:
        /*0018*/ 	.byte	0x04, 0x17
        /*001a*/ 	.short	(.L_137 - .L_136)
.L_136:
        /*001c*/ 	.word	0x00000000
        /*0020*/ 	.short	0x0002
        /*0022*/ 	.short	0x0010
        /*0024*/ 	.byte	0x00, 0xf0, 0x11, 0x00


	//----- nvinfo : EIATTR_KPARAM_INFO
	.align		4
.L_137:
        /*0028*/ 	.byte	0x04, 0x17
        /*002a*/ 	.short	(.L_139 - .L_138)
.L_138:
        /*002c*/ 	.word	0x00000000
        /*0030*/ 	.short	0x0001
        /*0032*/ 	.short	0x0008
        /*0034*/ 	.byte	0x00, 0xf5, 0x21, 0x00


	//----- nvinfo : EIATTR_KPARAM_INFO
	.align		4
.L_139:
        /*0038*/ 	.byte	0x04, 0x17
        /*003a*/ 	.short	(.L_141 - .L_140)
.L_140:
        /*003c*/ 	.word	0x00000000
        /*0040*/ 	.short	0x0000
        /*0042*/ 	.short	0x0000
        /*0044*/ 	.byte	0x00, 0xf5, 0x21, 0x00


	//----- nvinfo : EIATTR_SPARSE_MMA_MASK
	.align		4
.L_141:
        /*0048*/ 	.byte	0x03, 0x50
        /*004a*/ 	.short	0x0000


	//----- nvinfo : EIATTR_MAXREG_COUNT
	.align		4
        /*004c*/ 	.byte	0x03, 0x1b
        /*004e*/ 	.short	0x00ff


	//----- nvinfo : EIATTR_NUM_BARRIERS
	.align		4
        /*0050*/ 	.byte	0x02, 0x4c
        /*0052*/ 	.byte	0x01
	.zero		1


	//----- nvinfo : EIATTR_MERCURY_ISA_VERSION
	.align		4
        /*0054*/ 	.byte	0x03, 0x5f
        /*0056*/ 	.short	0x0101


	//----- nvinfo : EIATTR_VRC_CTA_INIT_COUNT
	.align		4
        /*0058*/ 	.byte	0x02, 0x4a
	.zero		1
	.zero		1


	//----- nvinfo : EIATTR_EXIT_INSTR_OFFSETS
	.align		4
        /*005c*/ 	.byte	0x04, 0x1c
        /*005e*/ 	.short	(.L_143 - .L_142)


	//   ....[0]....
.L_142:
        /*0060*/ 	.word	0x00000230


	//   ....[1]....
        /*0064*/ 	.word	0x00000610


	//----- nvinfo : EIATTR_CBANK_PARAM_SIZE
	.align		4
.L_143:
        /*0068*/ 	.byte	0x03, 0x19
        /*006a*/ 	.short	0x0018


	//----- nvinfo : EIATTR_PARAM_CBANK
	.align		4
        /*006c*/ 	.byte	0x04, 0x0a
        /*006e*/ 	.short	(.L_145 - .L_144)
	.align		4
.L_144:
        /*0070*/ 	.word	index@(.nv.constant0._Z13convolution2DPKfPfii)
        /*0074*/ 	.short	0x0380
        /*0076*/ 	.short	0x0018


	//----- nvinfo : EIATTR_SW_WAR
	.align		4
.L_145:
        /*0078*/ 	.byte	0x04, 0x36
        /*007a*/ 	.short	(.L_147 - .L_146)
.L_146:
        /*007c*/ 	.word	0x00000008
.L_147:


//--------------------- .nv.info._Z17elementWiseSharedPKfS0_Pfi --------------------------
	.section	.nv.info._Z17elementWiseSharedPKfS0_Pfi,"",@"SHT_CUDA_INFO"
	.sectionflags	@""
	.align	4


	//----- nvinfo : EIATTR_CUDA_API_VERSION
	.align		4
        /*0000*/ 	.byte	0x04, 0x37
        /*0002*/ 	.short	(.L_149 - .L_148)
.L_148:
        /*0004*/ 	.word	0x00000082


	//----- nvinfo : EIATTR_KPARAM_INFO
	.align		4
.L_149:
        /*0008*/ 	.byte	0x04, 0x17
        /*000a*/ 	.short	(.L_151 - .L_150)
.L_150:
        /*000c*/ 	.word	0x00000000
        /*0010*/ 	.short	0x0003
        /*0012*/ 	.short	0x0018
        /*0014*/ 	.byte	0x00, 0xf0, 0x11, 0x00


	//----- nvinfo : EIATTR_KPARAM_INFO
	.align		4
.L_151:
        /*0018*/ 	.byte	0x04, 0x17
        /*001a*/ 	.short	(.L_153 - .L_152)
.L_152:
        /*001c*/ 	.word	0x00000000
        /*0020*/ 	.short	0x0002
        /*0022*/ 	.short	0x0010
        /*0024*/ 	.byte	0x00, 0xf5, 0x21, 0x00


	//----- nvinfo : EIATTR_KPARAM_INFO
	.align		4
.L_153:
        /*0028*/ 	.byte	0x04, 0x17
        /*002a*/ 	.short	(.L_155 - .L_154)
.L_154:
        /*002c*/ 	.word	0x00000000
        /*0030*/ 	.short	0x0001
        /*0032*/ 	.short	0x0008
        /*0034*/ 	.byte	0x00, 0xf5, 0x21, 0x00


	//----- nvinfo : EIATTR_KPARAM_INFO
	.align		4
.L_155:
        /*0038*/ 	.byte	0x04, 0x17
        /*003a*/ 	.short	(.L_157 - .L_156)
.L_156:
        /*003c*/ 	.word	0x00000000
        /*0040*/ 	.short	0x0000
        /*0042*/ 	.short	0x0000
        /*0044*/ 	.byte	0x00, 0xf5, 0x21, 0x00


	//----- nvinfo : EIATTR_SPARSE_MMA_MASK
	.align		4
.L_157:
        /*0048*/ 	.byte	0x03, 0x50
        /*004a*/ 	.short	0x0000


	//----- nvinfo : EIATTR_MAXREG_COUNT
	.align		4
        /*004c*/ 	.byte	0x03, 0x1b
        /*004e*/ 	.short	0x00ff


	//----- nvinfo : EIATTR_NUM_BARRIERS
	.align		4
        /*0050*/ 	.byte	0x02, 0x4c
        /*0052*/ 	.byte	0x01
	.zero		1


	//----- nvinfo : EIATTR_MERCURY_ISA_VERSION
	.align		4
        /*0054*/ 	.byte	0x03, 0x5f
        /*0056*/ 	.short	0x0101


	//----- nvinfo : EIATTR_VRC_CTA_INIT_COUNT
	.align		4
        /*0058*/ 	.byte	0x02, 0x4a
	.zero		1
	.zero		1


	//----- nvinfo : EIATTR_EXIT_INSTR_OFFSETS
	.align		4
        /*005c*/ 	.byte	0x04, 0x1c
        /*005e*/ 	.short	(.L_159 - .L_158)


	//   ....[0]....
.L_158:
        /*0060*/ 	.word	0x000001f0


	//   ....[1]....
        /*0064*/ 	.word	0x000011c0


	//----- nvinfo : EIATTR_CRS_STACK_SIZE
	.align		4
.L_159:
        /*0068*/ 	.byte	0x04, 0x1e
        /*006a*/ 	.short	(.L_161 - .L_160)
.L_160:
        /*006c*/ 	.word	0x00000000


	//----- nvinfo : EIATTR_CBANK_PARAM_SIZE
	.align		4
.L_161:
        /*0070*/ 	.byte	0x03, 0x19
        /*0072*/ 	.short	0x001c


	//----- nvinfo : EIATTR_PARAM_CBANK
	.align		4
        /*0074*/ 	.byte	0x04, 0x0a
        /*0076*/ 	.short	(.L_163 - .L_162)
	.align		4
.L_162:
        /*0078*/ 	.word	index@(.nv.constant0._Z17elementWiseSharedPKfS0_Pfi)
        /*007c*/ 	.short	0x0380
        /*007e*/ 	.short	0x001c


	//----- nvinfo : EIATTR_SW_WAR
	.align		4
.L_163:
        /*0080*/ 	.byte	0x04, 0x36
        /*0082*/ 	.short	(.L_165 - .L_164)
.L_164:
        /*0084*/ 	.word	0x00000008
.L_165:


//--------------------- .nv.info._Z11elementWisePKfS0_Pfi --------------------------
	.section	.nv.info._Z11elementWisePKfS0_Pfi,"",@"SHT_CUDA_INFO"
	.sectionflags	@""
	.align	4


	//----- nvinfo : EIATTR_CUDA_API_VERSION
	.align		4
        /*0000*/ 	.byte	0x04, 0x37
        /*0002*/ 	.short	(.L_167 - .L_166)
.L_166:
        /*0004*/ 	.word	0x00000082


	//----- nvinfo : EIATTR_KPARAM_INFO
	.align		4
.L_167:
        /*0008*/ 	.byte	0x04, 0x17
        /*000a*/ 	.short	(.L_169 - .L_168)
.L_168:
        /*000c*/ 	.word	0x00000000
        /*0010*/ 	.short	0x0003
        /*0012*/ 	.short	0x0018
        /*0014*/ 	.byte	0x00, 0xf0, 0x11, 0x00


	//----- nvinfo : EIATTR_KPARAM_INFO
	.align		4
.L_169:
        /*0018*/ 	.byte	0x04, 0x17
        /*001a*/ 	.short	(.L_171 - .L_170)
.L_170:
        /*001c*/ 	.word	0x00000000
        /*0020*/ 	.short	0x0002
        /*0022*/ 	.short	0x0010
        /*0024*/ 	.byte	0x00, 0xf5, 0x21, 0x00


	//----- nvinfo : EIATTR_KPARAM_INFO
	.align		4
.L_171:
        /*0028*/ 	.byte	0x04, 0x17
        /*002a*/ 	.short	(.L_173 - .L_172)
.L_172:
        /*002c*/ 	.word	0x00000000
        /*0030*/ 	.short	0x0001
        /*0032*/ 	.short	0x0008
        /*0034*/ 	.byte	0x00, 0xf5, 0x21, 0x00


	//----- nvinfo : EIATTR_KPARAM_INFO
	.align		4
.L_173:
        /*0038*/ 	.byte	0x04, 0x17
        /*003a*/ 	.short	(.L_175 - .L_174)
.L_174:
        /*003c*/ 	.word	0x00000000
        /*0040*/ 	.short	0x0000
        /*0042*/ 	.short	0x0000
        /*0044*/ 	.byte	0x00, 0xf5, 0x21, 0x00


	//----- nvinfo : EIATTR_SPARSE_MMA_MASK
	.align		4
.L_175:
        /*0048*/ 	.byte	0x03, 0x50
        /*004a*/ 	.short	0x0000


	//----- nvinfo : EIATTR_MAXREG_COUNT
	.align		4
        /*004c*/ 	.byte	0x03, 0x1b
        /*004e*/ 	.short	0x00ff


	//----- nvinfo : EIATTR_MERCURY_ISA_VERSION
	.align		4
        /*0050*/ 	.byte	0x03, 0x5f
        /*0052*/ 	.short	0x0101


	//----- nvinfo : EIATTR_VRC_CTA_INIT_COUNT
	.align		4
        /*0054*/ 	.byte	0x02, 0x4a
	.zero		1
	.zero		1


	//----- nvinfo : EIATTR_EXIT_INSTR_OFFSETS
	.align		4
        /*0058*/ 	.byte	0x04, 0x1c
        /*005a*/ 	.short	(.L_177 - .L_176)


	//   ....[0]....
.L_176:
        /*005c*/ 	.word	0x000000a0


	//   ....[1]....
        /*0060*/ 	.word	0x000010c0


	//----- nvinfo : EIATTR_CRS_STACK_SIZE
	.align		4
.L_177:
        /*0064*/ 	.byte	0x04, 0x1e
        /*0066*/ 	.short	(.L_179 - .L_178)
.L_178:
        /*0068*/ 	.word	0x00000000


	//----- nvinfo : EIATTR_CBANK_PARAM_SIZE
	.align		4
.L_179:
        /*006c*/ 	.byte	0x03, 0x19
        /*006e*/ 	.short	0x001c


	//----- nvinfo : EIATTR_PARAM_CBANK
	.align		4
        /*0070*/ 	.byte	0x04, 0x0a
        /*0072*/ 	.short	(.L_181 - .L_180)
	.align		4
.L_180:
        /*0074*/ 	.word	index@(.nv.constant0._Z11elementWisePKfS0_Pfi)
        /*0078*/ 	.short	0x0380
        /*007a*/ 	.short	0x001c


	//----- nvinfo : EIATTR_SW_WAR
	.align		4
.L_181:
        /*007c*/ 	.byte	0x04, 0x36
        /*007e*/ 	.short	(.L_183 - .L_182)
.L_182:
        /*0080*/ 	.word	0x00000008
.L_183:


//--------------------- .nv.info._Z22matrixVectorMultSharedPKfS0_Pfi --------------------------
	.section	.nv.info._Z22matrixVectorMultSharedPKfS0_Pfi,"",@"SHT_CUDA_INFO"
	.sectionflags	@""
	.align	4


	//----- nvinfo : EIATTR_CUDA_API_VERSION
	.align		4
        /*0000*/ 	.byte	0x04, 0x37
        /*0002*/ 	.short	(.L_185 - .L_184)
.L_184:
        /*0004*/ 	.word	0x00000082


	//----- nvinfo : EIATTR_KPARAM_INFO
	.align		4
.L_185:
        /*0008*/ 	.byte	0x04, 0x17
        /*000a*/ 	.short	(.L_187 - .L_186)
.L_186:
        /*000c*/ 	.word	0x00000000
        /*0010*/ 	.short	0x0003
        /*0012*/ 	.short	0x0018
        /*0014*/ 	.byte	0x00, 0xf0, 0x11, 0x00


	//----- nvinfo : EIATTR_KPARAM_INFO
	.align		4
.L_187:
        /*0018*/ 	.byte	0x04, 0x17
        /*001a*/ 	.short	(.L_189 - .L_188)
.L_188:
        /*001c*/ 	.word	0x00000000
        /*0020*/ 	.short	0x0002
        /*0022*/ 	.short	0x0010
        /*0024*/ 	.byte	0x00, 0xf5, 0x21, 0x00


	//----- nvinfo : EIATTR_KPARAM_INFO
	.align		4
.L_189:
        /*0028*/ 	.byte	0x04, 0x17
        /*002a*/ 	.short	(.L_191 - .L_190)
.L_190:
        /*002c*/ 	.word	0x00000000
        /*0030*/ 	.short	0x0001
        /*0032*/ 	.short	0x0008
        /*0034*/ 	.byte	0x00, 0xf5, 0x21, 0x00


	//----- nvinfo : EIATTR_KPARAM_INFO
	.align		4
.L_191:
        /*0038*/ 	.byte	0x04, 0x17
        /*003a*/ 	.short	(.L_193 - .L_192)
.L_192:
        /*003c*/ 	.word	0x00000000
        /*0040*/ 	.short	0x0000
        /*0042*/ 	.short	0x0000
        /*0044*/ 	.byte	0x00, 0xf5, 0x21, 0x00


	//----- nvinfo : EIATTR_SPARSE_MMA_MASK
	.align		4
.L_193:
        /*0048*/ 	.byte	0x03, 0x50
        /*004a*/ 	.short	0x0000


	//----- nvinfo : EIATTR_MAXREG_COUNT
	.align		4
        /*004c*/ 	.byte	0x03, 0x1b
        /*004e*/ 	.short	0x00ff


	//----- nvinfo : EIATTR_NUM_BARRIERS
	.align		4
        /*0050*/ 	.byte	0x02, 0x4c
        /*0052*/ 	.byte	0x01
	.zero		1


	//----- nvinfo : EIATTR_MERCURY_ISA_VERSION
	.align		4
        /*0054*/ 	.byte	0x03, 0x5f
        /*0056*/ 	.short	0x0101


	//----- nvinfo : EIATTR_VRC_CTA_INIT_COUNT
	.align		4
        /*0058*/ 	.byte	0x02, 0x4a
	.zero		1
	.zero		1


	//----- nvinfo : EIATTR_EXIT_INSTR_OFFSETS
	.align		4
        /*005c*/ 	.byte	0x04, 0x1c
        /*005e*/ 	.short	(.L_195 - .L_194)


	//   ....[0]....
.L_194:
        /*0060*/ 	.word	0x00000070


	//   ....[1]....
        /*0064*/ 	.word	0x00000a60


	//----- nvinfo : EIATTR_CBANK_PARAM_SIZE
	.align		4
.L_195:
        /*0068*/ 	.byte	0x03, 0x19
        /*006a*/ 	.short	0x001c


	//----- nvinfo : EIATTR_PARAM_CBANK
	.align		4
        /*006c*/ 	.byte	0x04, 0x0a
        /*006e*/ 	.short	(.L_197 - .L_196)
	.align		4
.L_196:
        /*0070*/ 	.word	index@(.nv.constant0._Z22matrixVectorMultSharedPKfS0_Pfi)
        /*0074*/ 	.short	0x0380
        /*0076*/ 	.short	0x001c


	//----- nvinfo : EIATTR_SW_WAR
	.align		4
.L_197:
        /*0078*/ 	.byte	0x04, 0x36
        /*007a*/ 	.short	(.L_199 - .L_198)
.L_198:
        /*007c*/ 	.word	0x00000008
.L_199:


//--------------------- .nv.info._Z16matrixVectorMultPKfS0_Pfi --------------------------
	.section	.nv.info._Z16matrixVectorMultPKfS0_Pfi,"",@"SHT_CUDA_INFO"
	.sectionflags	@""
	.align	4


	//----- nvinfo : EIATTR_CUDA_API_VERSION
	.align		4
        /*0000*/ 	.byte	0x04, 0x37
        /*0002*/ 	.short	(.L_201 - .L_200)
.L_200:
        /*0004*/ 	.word	0x00000082


	//----- nvinfo : EIATTR_KPARAM_INFO
	.align		4
.L_201:
        /*0008*/ 	.byte	0x04, 0x17
        /*000a*/ 	.short	(.L_203 - .L_202)
.L_202:
        /*000c*/ 	.word	0x00000000
        /*0010*/ 	.short	0x0003
        /*0012*/ 	.short	0x0018
        /*0014*/ 	.byte	0x00, 0xf0, 0x11, 0x00


	//----- nvinfo : EIATTR_KPARAM_INFO
	.align		4
.L_203:
        /*0018*/ 	.byte	0x04, 0x17
        /*001a*/ 	.short	(.L_205 - .L_204)
.L_204:
        /*001c*/ 	.word	0x00000000
        /*0020*/ 	.short	0x0002
        /*0022*/ 	.short	0x0010
        /*0024*/ 	.byte	0x00, 0xf5, 0x21, 0x00


	//----- nvinfo : EIATTR_KPARAM_INFO
	.align		4
.L_205:
        /*0028*/ 	.byte	0x04, 0x17
        /*002a*/ 	.short	(.L_207 - .L_206)
.L_206:
        /*002c*/ 	.word	0x00000000
        /*0030*/ 	.short	0x0001
        /*0032*/ 	.short	0x0008
        /*0034*/ 	.byte	0x00, 0xf5, 0x21, 0x00


	//----- nvinfo : EIATTR_KPARAM_INFO
	.align		4
.L_207:
        /*0038*/ 	.byte	0x04, 0x17
        /*003a*/ 	.short	(.L_209 - .L_208)
.L_208:
        /*003c*/ 	.word	0x00000000
        /*0040*/ 	.short	0x0000
        /*0042*/ 	.short	0x0000
        /*0044*/ 	.byte	0x00, 0xf5, 0x21, 0x00


	//----- nvinfo : EIATTR_SPARSE_MMA_MASK
	.align		4
.L_209:
        /*0048*/ 	.byte	0x03, 0x50
        /*004a*/ 	.short	0x0000


	//----- nvinfo : EIATTR_MAXREG_COUNT
	.align		4
        /*004c*/ 	.byte	0x03, 0x1b
        /*004e*/ 	.short	0x00ff


	//----- nvinfo : EIATTR_MERCURY_ISA_VERSION
	.align		4
        /*0050*/ 	.byte	0x03, 0x5f
        /*0052*/ 	.short	0x0101


	//----- nvinfo : EIATTR_VRC_CTA_INIT_COUNT
	.align		4
        /*0054*/ 	.byte	0x02, 0x4a
	.zero		1
	.zero		1


	//----- nvinfo : EIATTR_EXIT_INSTR_OFFSETS
	.align		4
        /*0058*/ 	.byte	0x04, 0x1c
        /*005a*/ 	.short	(.L_211 - .L_210)


	//   ....[0]....
.L_210:
        /*005c*/ 	.word	0x00000070


	//   ....[1]....
        /*0060*/ 	.word	0x00000a80


	//----- nvinfo : EIATTR_CBANK_PARAM_SIZE
	.align		4
.L_211:
        /*0064*/ 	.byte	0x03, 0x19
        /*0066*/ 	.short	0x001c


	//----- nvinfo : EIATTR_PARAM_CBANK
	.align		4
        /*0068*/ 	.byte	0x04, 0x0a
        /*006a*/ 	.short	(.L_213 - .L_212)
	.align		4
.L_212:
        /*006c*/ 	.word	index@(.nv.constant0._Z16matrixVectorMultPKfS0_Pfi)
        /*0070*/ 	.short	0x0380
        /*0072*/ 	.short	0x001c


	//----- nvinfo : EIATTR_SW_WAR
	.align		4
.L_213:
        /*0074*/ 	.byte	0x04, 0x36
        /*0076*/ 	.short	(.L_215 - .L_214)
.L_214:
        /*0078*/ 	.word	0x00000008
.L_215:


//--------------------- .nv.info._Z21matrixTransposeSharedPKfPfi --------------------------
	.section	.nv.info._Z21matrixTransposeSharedPKfPfi,"",@"SHT_CUDA_INFO"
	.sectionflags	@""
	.align	4


	//----- nvinfo : EIATTR_CUDA_API_VERSION
	.align		4
        /*0000*/ 	.byte	0x04, 0x37
        /*0002*/ 	.short	(.L_217 - .L_216)
.L_216:
        /*0004*/ 	.word	0x00000082


	//----- nvinfo : EIATTR_KPARAM_INFO
	.align		4
.L_217:
        /*0008*/ 	.byte	0x04, 0x17
        /*000a*/ 	.short	(.L_219 - .L_218)
.L_218:
        /*000c*/ 	.word	0x00000000
        /*0010*/ 	.short	0x0002
        /*0012*/ 	.short	0x0010
        /*0014*/ 	.byte	0x00, 0xf0, 0x11, 0x00


	//----- nvinfo : EIATTR_KPARAM_INFO
	.align		4
.L_219:
        /*0018*/ 	.byte	0x04, 0x17
        /*001a*/ 	.short	(.L_221 - .L_220)
.L_220:
        /*001c*/ 	.word	0x00000000
        /*0020*/ 	.short	0x0001
        /*0022*/ 	.short	0x0008
        /*0024*/ 	.byte	0x00, 0xf5, 0x21, 0x00


	//----- nvinfo : EIATTR_KPARAM_INFO
	.align		4
.L_221:
        /*0028*/ 	.byte	0x04, 0x17
        /*002a*/ 	.short	(.L_223 - .L_222)
.L_222:
        /*002c*/ 	.word	0x00000000
        /*0030*/ 	.short	0x0000
        /*0032*/ 	.short	0x0000
        /*0034*/ 	.byte	0x00, 0xf5, 0x21, 0x00


	//----- nvinfo : EIATTR_SPARSE_MMA_MASK
	.align		4
.L_223:
        /*0038*/ 	.byte	0x03, 0x50
        /*003a*/ 	.short	0x0000


	//----- nvinfo : EIATTR_MAXREG_COUNT
	.align		4
        /*003c*/ 	.byte	0x03, 0x1b
        /*003e*/ 	.short	0x00ff


	//----- nvinfo : EIATTR_NUM_BARRIERS
	.align		4
        /*0040*/ 	.byte	0x02, 0x4c
        /*0042*/ 	.byte	0x01
	.zero		1


	//----- nvinfo : EIATTR_MERCURY_ISA_VERSION
	.align		4
        /*0044*/ 	.byte	0x03, 0x5f
        /*0046*/ 	.short	0x0101


	//----- nvinfo : EIATTR_VRC_CTA_INIT_COUNT
	.align		4
        /*0048*/ 	.byte	0x02, 0x4a
	.zero		1
	.zero		1


	//----- nvinfo : EIATTR_EXIT_INSTR_OFFSETS
	.align		4
        /*004c*/ 	.byte	0x04, 0x1c
        /*004e*/ 	.short	(.L_225 - .L_224)


	//   ....[0]....
.L_224:
        /*0050*/ 	.word	0x000001f0


	//   ....[1]....
        /*0054*/ 	.word	0x00000270


	//----- nvinfo : EIATTR_CBANK_PARAM_SIZE
	.align		4
.L_225:
        /*0058*/ 	.byte	0x03, 0x19
        /*005a*/ 	.short	0x0014


	//----- nvinfo : EIATTR_PARAM_CBANK
	.align		4
        /*005c*/ 	.byte	0x04, 0x0a
        /*005e*/ 	.short	(.L_227 - .L_226)
	.align		4
.L_226:
        /*0060*/ 	.word	index@(.nv.constant0._Z21matrixTransposeSharedPKfPfi)
        /*0064*/ 	.short	0x0380
        /*0066*/ 	.short	0x0014


	//----- nvinfo : EIATTR_SW_WAR
	.align		4
.L_227:
        /*0068*/ 	.byte	0x04, 0x36
        /*006a*/ 	.short	(.L_229 - .L_228)
.L_228:
        /*006c*/ 	.word	0x00000008
.L_229:


//--------------------- .nv.info._Z17matrixCrossSharedPKfS0_Pfi --------------------------
	.section	.nv.info._Z17matrixCrossSharedPKfS0_Pfi,"",@"SHT_CUDA_INFO"
	.sectionflags	@""
	.align	4


	//----- nvinfo : EIATTR_CUDA_API_VERSION
	.align		4
        /*0000*/ 	.byte	0x04, 0x37
        /*0002*/ 	.short	(.L_231 - .L_230)
.L_230:
        /*0004*/ 	.word	0x00000082


	//----- nvinfo : EIATTR_KPARAM_INFO
	.align		4
.L_231:
        /*0008*/ 	.byte	0x04, 0x17
        /*000a*/ 	.short	(.L_233 - .L_232)
.L_232:
        /*000c*/ 	.word	0x00000000
        /*0010*/ 	.short	0x0003
        /*0012*/ 	.short	0x0018
        /*0014*/ 	.byte	0x00, 0xf0, 0x11, 0x00


	//----- nvinfo : EIATTR_KPARAM_INFO
	.align		4
.L_233:
        /*0018*/ 	.byte	0x04, 0x17
        /*001a*/ 	.short	(.L_235 - .L_234)
.L_234:
        /*001c*/ 	.word	0x00000000
        /*0020*/ 	.short	0x0002
        /*0022*/ 	.short	0x0010
        /*0024*/ 	.byte	0x00, 0xf5, 0x21, 0x00


	//----- nvinfo : EIATTR_KPARAM_INFO
	.align		4
.L_235:
        /*0028*/ 	.byte	0x04, 0x17
        /*002a*/ 	.short	(.L_237 - .L_236)
.L_236:
        /*002c*/ 	.word	0x00000000
        /*0030*/ 	.short	0x0001
        /*0032*/ 	.short	0x0008
        /*0034*/ 	.byte	0x00, 0xf5, 0x21, 0x00


	//----- nvinfo : EIATTR_KPARAM_INFO
	.align		4
.L_237:
        /*0038*/ 	.byte	0x04, 0x17
        /*003a*/ 	.short	(.L_239 - .L_238)
.L_238:
        /*003c*/ 	.word	0x00000000
        /*0040*/ 	.short	0x0000
        /*0042*/ 	.short	0x0000
        /*0044*/ 	.byte	0x00, 0xf5, 0x21, 0x00


	//----- nvinfo : EIATTR_SPARSE_MMA_MASK
	.align		4
.L_239:
        /*0048*/ 	.byte	0x03, 0x50
        /*004a*/ 	.short	0x0000


	//----- nvinfo : EIATTR_MAXREG_COUNT
	.align		4
        /*004c*/ 	.byte	0x03, 0x1b
        /*004e*/ 	.short	0x00ff


	//----- nvinfo : EIATTR_NUM_BARRIERS
	.align		4
        /*0050*/ 	.byte	0x02, 0x4c
        /*0052*/ 	.byte	0x01
	.zero		1


	//----- nvinfo : EIATTR_MERCURY_ISA_VERSION
	.align		4
        /*0054*/ 	.byte	0x03, 0x5f
        /*0056*/ 	.short	0x0101


	//----- nvinfo : EIATTR_VRC_CTA_INIT_COUNT
	.align		4
        /*0058*/ 	.byte	0x02, 0x4a
	.zero		1
	.zero		1


	//----- nvinfo : EIATTR_EXIT_INSTR_OFFSETS
	.align		4
        /*005c*/ 	.byte	0x04, 0x1c
        /*005e*/ 	.short	(.L_241 - .L_240)


	//   ....[0]....
.L_240:
        /*0060*/ 	.word	0x000005c0


	//   ....[1]....
        /*0064*/ 	.word	0x00000610


	//----- nvinfo : EIATTR_CBANK_PARAM_SIZE
	.align		4
.L_241:
        /*0068*/ 	.byte	0x03, 0x19
        /*006a*/ 	.short	0x001c


	//----- nvinfo : EIATTR_PARAM_CBANK
	.align		4
        /*006c*/ 	.byte	0x04, 0x0a
        /*006e*/ 	.short	(.L_243 - .L_242)
	.align		4
.L_242:
        /*0070*/ 	.word	index@(.nv.constant0._Z17matrixCrossSharedPKfS0_Pfi)
        /*0074*/ 	.short	0x0380
        /*0076*/ 	.short	0x001c


	//----- nvinfo : EIATTR_SW_WAR
	.align		4
.L_243:
        /*0078*/ 	.byte	0x04, 0x36
        /*007a*/ 	.short	(.L_245 - .L_244)
.L_244:
        /*007c*/ 	.word	0x00000008
.L_245:


//--------------------- .nv.callgraph             --------------------------
	.section	.nv.callgraph,"",@"SHT_CUDA_CALLGRAPH"
	.align	4
	.sectionentsize	8
	.align		4
        /*0000*/ 	.word	0x00000000
	.align		4
        /*0004*/ 	.word	0xffffffff
	.align		4
        /*0008*/ 	.word	0x00000000
	.align		4
        /*000c*/ 	.word	0xfffffffe
	.align		4
        /*0010*/ 	.word	0x00000000
	.align		4
        /*0014*/ 	.word	0xfffffffd
	.align		4
        /*0018*/ 	.word	0x00000000
	.align		4
        /*001c*/ 	.word	0xfffffffc


//--------------------- .nv.constant3             --------------------------
	.section	.nv.constant3,"a",@progbits
	.align	4
.nv.constant3:
	.type		d_filter,@object
	.size		d_filter,(.L_0 - d_filter)
d_filter:
        /*0000*/ 	.byte	0x0a, 0xd7, 0x23, 0x3d, 0x0a, 0xd7, 0x23, 0x3d, 0x0a, 0xd7, 0x23, 0x3d, 0x0a, 0xd7, 0x23, 0x3d
        /*0010*/ 	.byte	0x0a, 0xd7, 0x23, 0x3d, 0x0a, 0xd7, 0x23, 0x3d, 0x0a, 0xd7, 0x23, 0x3d, 0x0a, 0xd7, 0x23, 0x3d
        /*0020*/ 	.byte	0x0a, 0xd7, 0x23, 0x3d, 0x0a, 0xd7, 0x23, 0x3d, 0x0a, 0xd7, 0x23, 0x3d, 0x0a, 0xd7, 0x23, 0x3d
        /*0030*/ 	.byte	0x0a, 0xd7, 0x23, 0x3d, 0x0a, 0xd7, 0x23, 0x3d, 0x0a, 0xd7, 0x23, 0x3d, 0x0a, 0xd7, 0x23, 0x3d
        /*0040*/ 	.byte	0x0a, 0xd7, 0x23, 0x3d, 0x0a, 0xd7, 0x23, 0x3d, 0x0a, 0xd7, 0x23, 0x3d, 0x0a, 0xd7, 0x23, 0x3d
        /*0050*/ 	.byte	0x0a, 0xd7, 0x23, 0x3d, 0x0a, 0xd7, 0x23, 0x3d, 0x0a, 0xd7, 0x23, 0x3d, 0x0a, 0xd7, 0x23, 0x3d
        /*0060*/ 	.byte	0x0a, 0xd7, 0x23, 0x3d
.L_0:


//--------------------- .nv.constant4             --------------------------
	.section	.nv.constant4,"a",@progbits
	.align	8
	.align		8
.nv.constant4:
        /*0000*/ 	.dword	__cudart_i2opi_f


//--------------------- .text._Z12reduceSharedIf3AddEvPKT_PS1_iT0_ --------------------------
	.section	.text._Z12reduceSharedIf3AddEvPKT_PS1_iT0_,"ax",@progbits
	.align	128
        .global         _Z12reduceSharedIf3AddEvPKT_PS1_iT0_
        .type           _Z12reduceSharedIf3AddEvPKT_PS1_iT0_,@function
        .size           _Z12reduceSharedIf3AddEvPKT_PS1_iT0_,(.L_x_52 - _Z12reduceSharedIf3AddEvPKT_PS1_iT0_)
        .other          _Z12reduceSharedIf3AddEvPKT_PS1_iT0_,@"STO_CUDA_ENTRY STV_DEFAULT"
_Z12reduceSharedIf3AddEvPKT_PS1_iT0_:
.text._Z12reduceSharedIf3AddEvPKT_PS1_iT0_:
[----:B------:R-:W-:Y:S01]  /*0000*/  LDC R1, c[0x0][0x37c] ;  /* 0x0000df00ff017b82 */ /* 0x000fe20000000800 */
[----:B------:R-:W0:Y:S01]  /*0010*/  S2R R6, SR_TID.X ;  /* 0x0000000000067919 */ /* 0x000e220000002100 */
[----:B------:R-:W0:Y:S01]  /*0020*/  LDCU UR8, c[0x0][0x360] ;  /* 0x00006c00ff0877ac */ /* 0x000e220008000800 */
[----:B------:R-:W-:Y:S01]  /*0030*/  IMAD.MOV.U32 R4, RZ, RZ, RZ ;  /* 0x000000ffff047224 */ /* 0x000fe200078e00ff */
[----:B------:R-:W0:Y:S01]  /*0040*/  S2R R7, SR_CTAID.X ;  /* 0x0000000000077919 */ /* 0x000e220000002500 */
[----:B------:R-:W1:Y:S01]  /*0050*/  LDCU UR4, c[0x0][0x390] ;  /* 0x00007200ff0477ac */ /* 0x000e620008000800 */
[----:B------:R-:W2:Y:S01]  /*0060*/  LDCU.64 UR6, c[0x0][0x358] ;  /* 0x00006b00ff0677ac */ /* 0x000ea20008000a00 */
[----:B0-----:R-:W-:-:S05]  /*0070*/  IMAD R5, R7, UR8, R6 ;  /* 0x0000000807057c24 */ /* 0x001fca000f8e0206 */
[----:B-1----:R-:W-:-:S13]  /*0080*/  ISETP.GE.U32.AND P0, PT, R5, UR4, PT ;  /* 0x0000000405007c0c */ /* 0x002fda000bf06070 */
[----:B------:R-:W0:Y:S02]  /*0090*/  @!P0 LDC.64 R2, c[0x0][0x380] ;  /* 0x0000e000ff028b82 */ /* 0x000e240000000a00 */
[----:B0-----:R-:W-:-:S05]  /*00a0*/  @!P0 IMAD.WIDE.U32 R2, R5, 0x4, R2 ;  /* 0x0000000405028825 */ /* 0x001fca00078e0002 */
[----:B--2---:R-:W2:Y:S01]  /*00b0*/  @!P0 LDG.E R4, desc[UR6][R2.64] ;  /* 0x0000000602048981 */ /* 0x004ea2000c1e1900 */
[----:B------:R-:W0:Y:S01]  /*00c0*/  S2UR UR5, SR_CgaCtaId ;  /* 0x00000000000579c3 */ /* 0x000e220000008800 */
[----:B------:R-:W-:Y:S01]  /*00d0*/  IMAD.U32 R0, RZ, RZ, UR8 ;  /* 0x00000008ff007e24 */ /* 0x000fe2000f8e00ff */
[----:B------:R-:W-:Y:S01]  /*00e0*/  UMOV UR4, 0x400 ;  /* 0x0000040000047882 */ /* 0x000fe20000000000 */
[----:B------:R-:W-:-:S03]  /*00f0*/  ISETP.NE.AND P0, PT, R6, RZ, PT ;  /* 0x000000ff0600720c */ /* 0x000fc60003f05270 */
[----:B------:R-:W-:Y:S01]  /*0100*/  ISETP.GE.U32.AND P1, PT, R0, 0x2, PT ;  /* 0x000000020000780c */ /* 0x000fe20003f26070 */
[----:B0-----:R-:W-:-:S06]  /*0110*/  ULEA UR4, UR5, UR4, 0x18 ;  /* 0x0000000405047291 */ /* 0x001fcc000f8ec0ff */
[----:B------:R-:W-:-:S05]  /*0120*/  LEA R5, R6, UR4, 0x2 ;  /* 0x0000000406057c11 */ /* 0x000fca000f8e10ff */
[----:B--2---:R0:W-:Y:S01]  /*0130*/  STS [R5], R4 ;  /* 0x0000000405007388 */ /* 0x0041e20000000800 */
[----:B------:R-:W-:Y:S06]  /*0140*/  BAR.SYNC.DEFER_BLOCKING 0x0 ;  /* 0x0000000000007b1d */ /* 0x000fec0000010000 */
[----:B------:R-:W-:Y:S05]  /*0150*/  @!P1 BRA `(.L_x_0) ;  /* 0x00000000002c9947 */ /* 0x000fea0003800000 */
.L_x_1:
[----:B0-----:R-:W-:-:S04]  /*0160*/  SHF.R.U32.HI R4, RZ, 0x1, R0 ;  /* 0x00000001ff047819 */ /* 0x001fc80000011600 */
[----:B------:R-:W-:-:S13]  /*0170*/  ISETP.GE.U32.AND P1, PT, R6, R4, PT ;  /* 0x000000040600720c */ /* 0x000fda0003f26070 */
[----:B------:R-:W-:Y:S01]  /*0180*/  @!P1 LEA R3, R4, R5, 0x2 ;  /* 0x0000000504039211 */ /* 0x000fe200078e10ff */
[----:B------:R-:W-:Y:S05]  /*0190*/  @!P1 LDS R2, [R5] ;  /* 0x0000000005029984 */ /* 0x000fea0000000800 */
[----:B------:R-:W0:Y:S02]  /*01a0*/  @!P1 LDS R3, [R3] ;  /* 0x0000000003039984 */ /* 0x000e240000000800 */
[----:B0-----:R-:W-:-:S05]  /*01b0*/  @!P1 FADD R2, R2, R3 ;  /* 0x0000000302029221 */ /* 0x001fca0000000000 */
[----:B------:R1:W-:Y:S01]  /*01c0*/  @!P1 STS [R5], R2 ;  /* 0x0000000205009388 */ /* 0x0003e20000000800 */
[----:B------:R-:W-:Y:S01]  /*01d0*/  BAR.SYNC.DEFER_BLOCKING 0x0 ;  /* 0x0000000000007b1d */ /* 0x000fe20000010000 */
[----:B------:R-:W-:Y:S01]  /*01e0*/  ISETP.GT.U32.AND P1, PT, R0, 0x3, PT ;  /* 0x000000030000780c */ /* 0x000fe20003f24070 */
[----:B------:R-:W-:-:S12]  /*01f0*/  IMAD.MOV.U32 R0, RZ, RZ, R4 ;  /* 0x000000ffff007224 */ /* 0x000fd800078e0004 */
[----:B-1----:R-:W-:Y:S05]  /*0200*/  @P1 BRA `(.L_x_1) ;  /* 0xfffffffc00d41947 */ /* 0x002fea000383ffff */
.L_x_0:
[----:B------:R-:W-:Y:S05]  /*0210*/  @P0 EXIT ;  /* 0x000000000000094d */ /* 0x000fea0003800000 */
[----:B------:R-:W1:Y:S01]  /*0220*/  S2UR UR5, SR_CgaCtaId ;  /* 0x00000000000579c3 */ /* 0x000e620000008800 */
[----:B------:R-:W-:-:S07]  /*0230*/  UMOV UR4, 0x400 ;  /* 0x0000040000047882 */ /* 0x000fce0000000000 */
[----:B------:R-:W2:Y:S01]  /*0240*/  LDC.64 R2, c[0x0][0x388] ;  /* 0x0000e200ff027b82 */ /* 0x000ea20000000a00 */
[----:B-1----:R-:W-:Y:S01]  /*0250*/  ULEA UR4, UR5, UR4, 0x18 ;  /* 0x0000000405047291 */ /* 0x002fe2000f8ec0ff */
[----:B--2---:R-:W-:-:S08]  /*0260*/  IMAD.WIDE.U32 R2, R7, 0x4, R2 ;  /* 0x0000000407027825 */ /* 0x004fd000078e0002 */
[----:B0-----:R-:W0:Y:S04]  /*0270*/  LDS R5, [UR4] ;  /* 0x00000004ff057984 */ /* 0x001e280008000800 */
[----:B0-----:R-:W-:Y:S01]  /*0280*/  STG.E desc[UR6][R2.64], R5 ;  /* 0x0000000502007986 */ /* 0x001fe2000c101906 */
[----:B------:R-:W-:Y:S05]  /*0290*/  EXIT ;  /* 0x000000000000794d */ /* 0x000fea0003800000 */
.L_x_2:
[----:B------:R-:W-:-:S00]  /*02a0*/  BRA `(.L_x_2) ;  /* 0xfffffffc00fc7947 */ /* 0x000fc0000383ffff */
[----:B------:R-:W-:-:S00]  /*02b0*/  NOP ;  /* 0x0000000000007918 */ /* 0x000fc00000000000 */
        /* <DEDUP_REMOVED lines=12> */
.L_x_52:


//--------------------- .text._Z24matrixMultSharedRestrictPKfS0_Pfi --------------------------
	.section	.text._Z24matrixMultSharedRestrictPKfS0_Pfi,"ax",@progbits
	.align	128
        .global         _Z24matrixMultSharedRestrictPKfS0_Pfi
        .type           _Z24matrixMultSharedRestrictPKfS0_Pfi,@function
        .size           _Z24matrixMultSharedRestrictPKfS0_Pfi,(.L_x_53 - _Z24matrixMultSharedRestrictPKfS0_Pfi)
        .other          _Z24matrixMultSharedRestrictPKfS0_Pfi,@"STO_CUDA_ENTRY STV_DEFAULT"
_Z24matrixMultSharedRestrictPKfS0_Pfi:
.text._Z24matrixMultSharedRestrictPKfS0_Pfi:
[----:B------:R-:W-:Y:S01]  /*0000*/  LDC R1, c[0x0][0x37c] ;  /* 0x0000df00ff017b82 */ /* 0x000fe20000000800 */
[----:B------:R-:W0:Y:S01]  /*0010*/  LDCU UR6, c[0x0][0x398] ;  /* 0x00007300ff0677ac */ /* 0x000e220008000800 */
[----:B------:R-:W1:Y:S01]  /*0020*/  S2R R2, SR_CTAID.Y ;  /* 0x0000000000027919 */ /* 0x000e620000002600 */
[----:B------:R-:W-:Y:S01]  /*0030*/  HFMA2 R11, -RZ, RZ, 0, 0 ;  /* 0x00000000ff0b7431 */ /* 0x000fe200000001ff */
[----:B------:R-:W1:Y:S01]  /*0040*/  LDCU UR4, c[0x0][0x364] ;  /* 0x00006c80ff0477ac */ /* 0x000e620008000800 */
[----:B------:R-:W1:Y:S01]  /*0050*/  S2R R17, SR_TID.Y ;  /* 0x0000000000117919 */ /* 0x000e620000002200 */
[----:B------:R-:W2:Y:S01]  /*0060*/  LDCU UR5, c[0x0][0x360] ;  /* 0x00006c00ff0577ac */ /* 0x000ea20008000800 */
[----:B------:R-:W2:Y:S01]  /*0070*/  S2R R4, SR_CTAID.X ;  /* 0x0000000000047919 */ /* 0x000ea20000002500 */
[----:B------:R-:W3:Y:S01]  /*0080*/  LDCU.64 UR8, c[0x0][0x358] ;  /* 0x00006b00ff0877ac */ /* 0x000ee20008000a00 */
[----:B------:R-:W2:Y:S01]  /*0090*/  S2R R7, SR_TID.X ;  /* 0x0000000000077919 */ /* 0x000ea20000002100 */
[----:B0-----:R-:W-:-:S04]  /*00a0*/  MOV R0, UR6 ;  /* 0x0000000600007c02 */ /* 0x001fc80008000f00 */
[----:B------:R-:W-:Y:S01]  /*00b0*/  ISETP.GE.AND P0, PT, R0, 0x1, PT ;  /* 0x000000010000780c */ /* 0x000fe20003f06270 */
[----:B-1----:R-:W-:Y:S02]  /*00c0*/  IMAD R3, R2, UR4, R17 ;  /* 0x0000000402037c24 */ /* 0x002fe4000f8e0211 */
[----:B--2---:R-:W-:-:S10]  /*00d0*/  IMAD R5, R4, UR5, R7 ;  /* 0x0000000504057c24 */ /* 0x004fd4000f8e0207 */
[----:B---3--:R-:W-:Y:S05]  /*00e0*/  @!P0 BRA `(.L_x_3) ;  /* 0x0000000c001c8947 */ /* 0x008fea0003800000 */
[----:B------:R-:W0:Y:S01]  /*00f0*/  S2UR UR6, SR_CgaCtaId ;  /* 0x00000000000679c3 */ /* 0x000e220000008800 */
[----:B------:R-:W-:Y:S01]  /*0100*/  UMOV UR4, 0x400 ;  /* 0x0000040000047882 */ /* 0x000fe20000000000 */
[C---:B------:R-:W-:Y:S01]  /*0110*/  ISETP.GE.U32.AND P0, PT, R0.reuse, 0x11, PT ;  /* 0x000000110000780c */ /* 0x040fe20003f06070 */
[----:B------:R-:W-:Y:S01]  /*0120*/  UIADD3 UR5, UPT, UPT, UR4, 0x400, URZ ;  /* 0x0000040004057890 */ /* 0x000fe2000fffe0ff */
[----:B------:R-:W-:Y:S02]  /*0130*/  IADD3 R25, PT, PT, R0, 0xf, RZ ;  /* 0x0000000f00197810 */ /* 0x000fe40007ffe0ff */
[----:B------:R-:W-:Y:S02]  /*0140*/  MOV R11, RZ ;  /* 0x000000ff000b7202 */ /* 0x000fe40000000f00 */
[----:B------:R-:W-:Y:S01]  /*0150*/  MOV R6, RZ ;  /* 0x000000ff00067202 */ /* 0x000fe20000000f00 */
[----:B0-----:R-:W-:Y:S02]  /*0160*/  ULEA UR4, UR6, UR4, 0x18 ;  /* 0x0000000406047291 */ /* 0x001fe4000f8ec0ff */
[----:B------:R-:W-:-:S04]  /*0170*/  ULEA UR5, UR6, UR5, 0x18 ;  /* 0x0000000506057291 */ /* 0x000fc8000f8ec0ff */
[----:B------:R-:W-:Y:S02]  /*0180*/  LEA R4, R17, UR4, 0x6 ;  /* 0x0000000411047c11 */ /* 0x000fe4000f8e30ff */
[C---:B------:R-:W-:Y:S02]  /*0190*/  LEA R2, R7.reuse, UR5, 0x2 ;  /* 0x0000000507027c11 */ /* 0x040fe4000f8e10ff */
[----:B------:R-:W-:Y:S02]  /*01a0*/  LEA R24, R7, R4, 0x2 ;  /* 0x0000000407187211 */ /* 0x000fe400078e10ff */
[----:B------:R-:W-:Y:S01]  /*01b0*/  LEA R22, R17, R2, 0x6 ;  /* 0x0000000211167211 */ /* 0x000fe200078e30ff */
[----:B------:R-:W-:Y:S06]  /*01c0*/  @!P0 BRA `(.L_x_4) ;  /* 0x0000000400fc8947 */ /* 0x000fec0003800000 */
[----:B------:R-:W0:Y:S01]  /*01d0*/  LDC R6, c[0x0][0x398] ;  /* 0x0000e600ff067b82 */ /* 0x000e220000000800 */
[----:B------:R-:W-:Y:S01]  /*01e0*/  SHF.R.U32.HI R8, RZ, 0x4, R25 ;  /* 0x00000004ff087819 */ /* 0x000fe20000011619 */
[-C--:B------:R-:W-:Y:S01]  /*01f0*/  IMAD R18, R3, R0.reuse, R7 ;  /* 0x0000000003127224 */ /* 0x080fe200078e0207 */
[C---:B------:R-:W-:Y:S01]  /*0200*/  IADD3 R23, PT, PT, R17.reuse, 0x10, RZ ;  /* 0x0000001011177810 */ /* 0x040fe20007ffe0ff */
[-CC-:B------:R-:W-:Y:S01]  /*0210*/  IMAD R21, R17, R0.reuse, R5.reuse ;  /* 0x0000000011157224 */ /* 0x180fe200078e0205 */
[----:B------:R-:W-:Y:S02]  /*0220*/  LOP3.LUT R8, R8, 0x7fffffe, RZ, 0xc0, !PT ;  /* 0x07fffffe08087812 */ /* 0x000fe400078ec0ff */
[----:B------:R-:W-:Y:S01]  /*0230*/  MOV R11, RZ ;  /* 0x000000ff000b7202 */ /* 0x000fe20000000f00 */
[----:B------:R-:W-:Y:S01]  /*0240*/  IMAD R23, R23, R0, R5 ;  /* 0x0000000017177224 */ /* 0x000fe200078e0205 */
[----:B------:R-:W-:Y:S02]  /*0250*/  MOV R16, R7 ;  /* 0x0000000700107202 */ /* 0x000fe40000000f00 */
[----:B------:R-:W-:-:S02]  /*0260*/  MOV R19, R17 ;  /* 0x0000001100137202 */ /* 0x000fc40000000f00 */
[----:B------:R-:W-:Y:S02]  /*0270*/  IADD3 R18, PT, PT, R18, 0x10, RZ ;  /* 0x0000001012127810 */ /* 0x000fe40007ffe0ff */
[----:B------:R-:W-:-:S07]  /*0280*/  IADD3 R20, PT, PT, -R8, RZ, RZ ;  /* 0x000000ff08147210 */ /* 0x000fce0007ffe1ff */
.L_x_5:
[----:B0-----:R-:W-:Y:S01]  /*0290*/  MOV R0, R6 ;  /* 0x0000000600007202 */ /* 0x001fe20000000f00 */
[----:B------:R-:W-:Y:S01]  /*02a0*/  HFMA2 R29, -RZ, RZ, 0, 0 ;  /* 0x00000000ff1d7431 */ /* 0x000fe200000001ff */
[----:B------:R-:W-:Y:S02]  /*02b0*/  VIMNMX.U32 R9, PT, PT, R3, R16, !PT ;  /* 0x0000001003097248 */ /* 0x000fe40007fe0000 */
[-C--:B------:R-:W-:Y:S02]  /*02c0*/  ISETP.GE.AND P0, PT, R5, R0.reuse, PT ;  /* 0x000000000500720c */ /* 0x080fe40003f06270 */
[-C--:B------:R-:W-:Y:S02]  /*02d0*/  ISETP.GE.U32.AND P2, PT, R9, R0.reuse, PT ;  /* 0x000000000900720c */ /* 0x080fe40003f46070 */
[----:B------:R-:W-:Y:S02]  /*02e0*/  ISETP.GE.U32.OR P1, PT, R19, R0, P0 ;  /* 0x000000001300720c */ /* 0x000fe40000726470 */
[----:B------:R-:W-:-:S09]  /*02f0*/  MOV R10, RZ ;  /* 0x000000ff000a7202 */ /* 0x000fd20000000f00 */
[----:B------:R-:W0:Y:S01]  /*0300*/  @!P2 LDC.64 R12, c[0x0][0x380] ;  /* 0x0000e000ff0cab82 */ /* 0x000e220000000a00 */
[----:B------:R-:W-:-:S07]  /*0310*/  @!P2 IADD3 R27, PT, PT, R18, -0x10, RZ ;  /* 0xfffffff0121ba810 */ /* 0x000fce0007ffe0ff */
[----:B------:R-:W1:Y:S01]  /*0320*/  @!P1 LDC.64 R8, c[0x0][0x388] ;  /* 0x0000e200ff089b82 */ /* 0x000e620000000a00 */
[----:B0-----:R-:W-:-:S05]  /*0330*/  @!P2 IMAD.WIDE.U32 R26, R27, 0x4, R12 ;  /* 0x000000041b1aa825 */ /* 0x001fca00078e000c */
[----:B------:R-:W2:Y:S01]  /*0340*/  @!P2 LDG.E.CONSTANT R29, desc[UR8][R26.64] ;  /* 0x000000081a1da981 */ /* 0x000ea2000c1e9900 */
[----:B-1----:R-:W-:-:S05]  /*0350*/  @!P1 IMAD.WIDE.U32 R8, R21, 0x4, R8 ;  /* 0x0000000415089825 */ /* 0x002fca00078e0008 */
[----:B------:R-:W3:Y:S04]  /*0360*/  @!P1 LDG.E.CONSTANT R10, desc[UR8][R8.64] ;  /* 0x00000008080a9981 */ /* 0x000ee8000c1e9900 */
[----:B--2---:R-:W-:Y:S04]  /*0370*/  STS [R24], R29 ;  /* 0x0000001d18007388 */ /* 0x004fe80000000800 */
[----:B---3--:R-:W-:Y:S01]  /*0380*/  STS [R22], R10 ;  /* 0x0000000a16007388 */ /* 0x008fe20000000800 */
[----:B------:R-:W-:Y:S06]  /*0390*/  BAR.SYNC.DEFER_BLOCKING 0x0 ;  /* 0x0000000000007b1d */ /* 0x000fec0000010000 */
[----:B------:R-:W-:Y:S04]  /*03a0*/  LDS R8, [R2] ;  /* 0x0000000002087984 */ /* 0x000fe80000000800 */
[----:B------:R-:W0:Y:S04]  /*03b0*/  LDS.128 R12, [R4] ;  /* 0x00000000040c7984 */ /* 0x000e280000000c00 */
[----:B------:R-:W1:Y:S04]  /*03c0*/  LDS R9, [R2+0x40] ;  /* 0x0000400002097984 */ /* 0x000e680000000800 */
[----:B------:R-:W2:Y:S04]  /*03d0*/  LDS R26, [R2+0x80] ;  /* 0x00008000021a7984 */ /* 0x000ea80000000800 */
[----:B------:R-:W3:Y:S01]  /*03e0*/  LDS R28, [R2+0xc0] ;  /* 0x0000c000021c7984 */ /* 0x000ee20000000800 */
[----:B0-----:R-:W-:-:S04]  /*03f0*/  FFMA R12, R12, R8, R11 ;  /* 0x000000080c0c7223 */ /* 0x001fc8000000000b */
[----:B-1----:R-:W-:Y:S02]  /*0400*/  FFMA R11, R9, R13, R12 ;  /* 0x0000000d090b7223 */ /* 0x002fe4000000000c */
[----:B------:R-:W-:Y:S02]  /*0410*/  LDS R13, [R2+0x100] ;  /* 0x00010000020d7984 */ /* 0x000fe40000000800 */
[----:B--2---:R-:W-:Y:S02]  /*0420*/  FFMA R27, R26, R14, R11 ;  /* 0x0000000e1a1b7223 */ /* 0x004fe4000000000b */
[----:B------:R-:W0:Y:S02]  /*0430*/  LDS.128 R8, [R4+0x10] ;  /* 0x0000100004087984 */ /* 0x000e240000000c00 */
[----:B---3--:R-:W-:Y:S02]  /*0440*/  FFMA R15, R28, R15, R27 ;  /* 0x0000000f1c0f7223 */ /* 0x008fe4000000001b */
[----:B------:R-:W1:Y:S04]  /*0450*/  LDS R27, [R2+0x140] ;  /* 0x00014000021b7984 */ /* 0x000e680000000800 */
[----:B------:R-:W2:Y:S04]  /*0460*/  LDS R14, [R2+0x180] ;  /* 0x00018000020e7984 */ /* 0x000ea80000000800 */
[----:B------:R-:W-:Y:S01]  /*0470*/  LDS R26, [R2+0x240] ;  /* 0x00024000021a7984 */ /* 0x000fe20000000800 */
[----:B0-----:R-:W-:-:S03]  /*0480*/  FFMA R12, R8, R13, R15 ;  /* 0x0000000d080c7223 */ /* 0x001fc6000000000f */
[----:B------:R-:W0:Y:S01]  /*0490*/  LDS R8, [R2+0x1c0] ;  /* 0x0001c00002087984 */ /* 0x000e220000000800 */
[----:B-1----:R-:W-:-:S03]  /*04a0*/  FFMA R27, R27, R9, R12 ;  /* 0x000000091b1b7223 */ /* 0x002fc6000000000c */
[----:B------:R-:W-:Y:S01]  /*04b0*/  LDS R9, [R2+0x200] ;  /* 0x0002000002097984 */ /* 0x000fe20000000800 */
[----:B--2---:R-:W-:-:S03]  /*04c0*/  FFMA R27, R14, R10, R27 ;  /* 0x0000000a0e1b7223 */ /* 0x004fc6000000001b */
[----:B------:R-:W1:Y:S04]  /*04d0*/  LDS.128 R12, [R4+0x20] ;  /* 0x00002000040c7984 */ /* 0x000e680000000c00 */
[----:B------:R-:W-:Y:S01]  /*04e0*/  LDS R10, [R2+0x2c0] ;  /* 0x0002c000020a7984 */ /* 0x000fe20000000800 */
[----:B0-----:R-:W-:Y:S01]  /*04f0*/  FFMA R27, R8, R11, R27 ;  /* 0x0000000b081b7223 */ /* 0x001fe2000000001b */
[----:B------:R-:W-:-:S04]  /*0500*/  VIADDMNMX.U32 R11, R16, 0x10, R3, !PT ;  /* 0x00000010100b7846 */ /* 0x000fc80007800003 */
[----:B------:R-:W-:Y:S02]  /*0510*/  ISETP.GE.U32.AND P1, PT, R11, R0, PT ;  /* 0x000000000b00720c */ /* 0x000fe40003f26070 */
[----:B------:R-:W0:Y:S01]  /*0520*/  LDS R11, [R2+0x280] ;  /* 0x00028000020b7984 */ /* 0x000e220000000800 */
[----:B-1----:R-:W-:-:S04]  /*0530*/  FFMA R27, R12, R9, R27 ;  /* 0x000000090c1b7223 */ /* 0x002fc8000000001b */
[----:B------:R-:W-:Y:S01]  /*0540*/  FFMA R26, R26, R13, R27 ;  /* 0x0000000d1a1a7223 */ /* 0x000fe2000000001b */
[----:B------:R-:W-:-:S04]  /*0550*/  IADD3 R13, PT, PT, R19, 0x10, RZ ;  /* 0x00000010130d7810 */ /* 0x000fc80007ffe0ff */
[----:B------:R-:W-:Y:S01]  /*0560*/  ISETP.GE.U32.OR P0, PT, R13, R0, P0 ;  /* 0x000000000d00720c */ /* 0x000fe20000706470 */
[----:B------:R-:W1:-:S12]  /*0570*/  @!P1 LDC.64 R8, c[0x0][0x380] ;  /* 0x0000e000ff089b82 */ /* 0x000e580000000a00 */
[----:B------:R-:W2:Y:S01]  /*0580*/  @!P0 LDC.64 R12, c[0x0][0x388] ;  /* 0x0000e200ff0c8b82 */ /* 0x000ea20000000a00 */
[----:B------:R-:W-:Y:S02]  /*0590*/  HFMA2 R27, -RZ, RZ, 0, 0 ;  /* 0x00000000ff1b7431 */ /* 0x000fe400000001ff */
[----:B-1----:R-:W-:-:S04]  /*05a0*/  @!P1 IMAD.WIDE.U32 R28, R18, 0x4, R8 ;  /* 0x00000004121c9825 */ /* 0x002fc800078e0008 */
[----:B0-----:R-:W-:Y:S01]  /*05b0*/  FFMA R11, R11, R14, R26 ;  /* 0x0000000e0b0b7223 */ /* 0x001fe2000000001a */
[----:B------:R-:W-:Y:S01]  /*05c0*/  MOV R26, RZ ;  /* 0x000000ff001a7202 */ /* 0x000fe20000000f00 */
[----:B------:R0:W3:Y:S01]  /*05d0*/  @!P1 LDG.E.CONSTANT R27, desc[UR8][R28.64] ;  /* 0x000000081c1b9981 */ /* 0x0000e2000c1e9900 */
[----:B--2---:R-:W-:-:S03]  /*05e0*/  @!P0 IMAD.WIDE.U32 R12, R23, 0x4, R12 ;  /* 0x00000004170c8825 */ /* 0x004fc600078e000c */
[----:B------:R-:W-:Y:S04]  /*05f0*/  LDS R14, [R2+0x300] ;  /* 0x00030000020e7984 */ /* 0x000fe80000000800 */
[----:B------:R-:W2:Y:S01]  /*0600*/  @!P0 LDG.E.CONSTANT R26, desc[UR8][R12.64] ;  /* 0x000000080c1a8981 */ /* 0x000ea2000c1e9900 */
[----:B------:R-:W-:-:S03]  /*0610*/  FFMA R15, R10, R15, R11 ;  /* 0x0000000f0a0f7223 */ /* 0x000fc6000000000b */
[----:B------:R-:W1:Y:S02]  /*0620*/  LDS.128 R8, [R4+0x30] ;  /* 0x0000300004087984 */ /* 0x000e640000000c00 */
[----:B-1----:R-:W-:Y:S02]  /*0630*/  FFMA R8, R8, R14, R15 ;  /* 0x0000000e08087223 */ /* 0x002fe4000000000f */
[----:B------:R-:W1:Y:S04]  /*0640*/  LDS R15, [R2+0x340] ;  /* 0x00034000020f7984 */ /* 0x000e680000000800 */
[----:B------:R-:W0:Y:S01]  /*0650*/  LDS R14, [R2+0x380] ;  /* 0x00038000020e7984 */ /* 0x000e220000000800 */
[----:B-1----:R-:W-:-:S03]  /*0660*/  FFMA R15, R15, R9, R8 ;  /* 0x000000090f0f7223 */ /* 0x002fc60000000008 */
[----:B------:R-:W1:Y:S01]  /*0670*/  LDS R8, [R2+0x3c0] ;  /* 0x0003c00002087984 */ /* 0x000e620000000800 */
[----:B------:R-:W-:Y:S01]  /*0680*/  BAR.SYNC.DEFER_BLOCKING 0x0 ;  /* 0x0000000000007b1d */ /* 0x000fe20000010000 */
[----:B0-----:R-:W-:-:S04]  /*0690*/  FFMA R29, R14, R10, R15 ;  /* 0x0000000a0e1d7223 */ /* 0x001fc8000000000f */
[----:B-1----:R-:W-:Y:S01]  /*06a0*/  FFMA R29, R8, R11, R29 ;  /* 0x0000000b081d7223 */ /* 0x002fe2000000001d */
[----:B---3--:R-:W-:Y:S04]  /*06b0*/  STS [R24], R27 ;  /* 0x0000001b18007388 */ /* 0x008fe80000000800 */
[----:B--2---:R-:W-:Y:S01]  /*06c0*/  STS [R22], R26 ;  /* 0x0000001a16007388 */ /* 0x004fe20000000800 */
[----:B------:R-:W-:Y:S06]  /*06d0*/  BAR.SYNC.DEFER_BLOCKING 0x0 ;  /* 0x0000000000007b1d */ /* 0x000fec0000010000 */
[----:B------:R-:W-:Y:S04]  /*06e0*/  LDS R9, [R2] ;  /* 0x0000000002097984 */ /* 0x000fe80000000800 */
[----:B------:R-:W0:Y:S04]  /*06f0*/  LDS.128 R12, [R4] ;  /* 0x00000000040c7984 */ /* 0x000e280000000c00 */
[----:B------:R-:W1:Y:S04]  /*0700*/  LDS R11, [R2+0x40] ;  /* 0x00004000020b7984 */ /* 0x000e680000000800 */
[----:B------:R-:W2:Y:S04]  /*0710*/  LDS R8, [R2+0x80] ;  /* 0x0000800002087984 */ /* 0x000ea80000000800 */
[----:B------:R-:W3:Y:S01]  /*0720*/  LDS R26, [R2+0xc0] ;  /* 0x0000c000021a7984 */ /* 0x000ee20000000800 */
[----:B0-----:R-:W-:-:S03]  /*0730*/  FFMA R12, R12, R9, R29 ;  /* 0x000000090c0c7223 */ /* 0x001fc6000000001d */
[----:B------:R-:W-:Y:S01]  /*0740*/  LDS R29, [R2+0x3c0] ;  /* 0x0003c000021d7984 */ /* 0x000fe20000000800 */
[----:B-1----:R-:W-:-:S03]  /*0750*/  FFMA R11, R11, R13, R12 ;  /* 0x0000000d0b0b7223 */ /* 0x002fc6000000000c */
[----:B------:R-:W-:Y:S01]  /*0760*/  LDS R13, [R2+0x100] ;  /* 0x00010000020d7984 */ /* 0x000fe20000000800 */
[----:B--2---:R-:W-:-:S03]  /*0770*/  FFMA R27, R8, R14, R11 ;  /* 0x0000000e081b7223 */ /* 0x004fc6000000000b */
[----:B------:R-:W0:Y:S01]  /*0780*/  LDS.128 R8, [R4+0x10] ;  /* 0x0000100004087984 */ /* 0x000e220000000c00 */
[----:B---3--:R-:W-:-:S03]  /*0790*/  FFMA R15, R26, R15, R27 ;  /* 0x0000000f1a0f7223 */ /* 0x008fc6000000001b */
        /* <DEDUP_REMOVED lines=19> */
[----:B------:R-:W2:Y:S01]  /*08d0*/  LDS R12, [R2+0x380] ;  /* 0x00038000020c7984 */ /* 0x000ea20000000800 */
[----:B------:R-:W-:Y:S01]  /*08e0*/  IADD3 R20, PT, PT, R20, 0x2, RZ ;  /* 0x0000000214147810 */ /* 0x000fe20007ffe0ff */
[----:B------:R-:W-:Y:S03]  /*08f0*/  BAR.SYNC.DEFER_BLOCKING 0x0 ;  /* 0x0000000000007b1d */ /* 0x000fe60000010000 */
[----:B------:R-:W-:-:S02]  /*0900*/  ISETP.NE.AND P0, PT, R20, RZ, PT ;  /* 0x000000ff1400720c */ /* 0x000fc40003f05270 */
[----:B------:R-:W-:Y:S02]  /*0910*/  IADD3 R16, PT, PT, R16, 0x20, RZ ;  /* 0x0000002010107810 */ /* 0x000fe40007ffe0ff */
[----:B------:R-:W-:Y:S02]  /*0920*/  IADD3 R19, PT, PT, R19, 0x20, RZ ;  /* 0x0000002013137810 */ /* 0x000fe40007ffe0ff */
[----:B------:R-:W-:Y:S02]  /*0930*/  IADD3 R18, PT, PT, R18, 0x20, RZ ;  /* 0x0000002012127810 */ /* 0x000fe40007ffe0ff */
[C---:B------:R-:W-:Y:S02]  /*0940*/  LEA R21, R0.reuse, R21, 0x5 ;  /* 0x0000001500157211 */ /* 0x040fe400078e28ff */
[----:B------:R-:W-:Y:S01]  /*0950*/  LEA R23, R0, R23, 0x5 ;  /* 0x0000001700177211 */ /* 0x000fe200078e28ff */
[----:B0-----:R-:W-:-:S04]  /*0960*/  FFMA R8, R8, R13, R15 ;  /* 0x0000000d08087223 */ /* 0x001fc8000000000f */
[----:B-1----:R-:W-:-:S04]  /*0970*/  FFMA R9, R27, R9, R8 ;  /* 0x000000091b097223 */ /* 0x002fc80000000008 */
[----:B--2---:R-:W-:-:S04]  /*0980*/  FFMA R10, R12, R10, R9 ;  /* 0x0000000a0c0a7223 */ /* 0x004fc80000000009 */
[----:B------:R-:W-:Y:S01]  /*0990*/  FFMA R11, R29, R11, R10 ;  /* 0x0000000b1d0b7223 */ /* 0x000fe2000000000a */
[----:B------:R-:W-:Y:S06]  /*09a0*/  @P0 BRA `(.L_x_5) ;  /* 0xfffffff800380947 */ /* 0x000fec000383ffff */
[----:B------:R-:W-:-:S07]  /*09b0*/  LOP3.LUT R6, R25, 0x7fffffe0, RZ, 0xc0, !PT ;  /* 0x7fffffe019067812 */ /* 0x000fce00078ec0ff */
.L_x_4:
[----:B------:R-:W-:-:S13]  /*09c0*/  LOP3.LUT P0, RZ, R25, 0x10, RZ, 0xc0, !PT ;  /* 0x0000001019ff7812 */ /* 0x000fda000780c0ff */
[----:B------:R-:W-:Y:S05]  /*09d0*/  @!P0 BRA `(.L_x_3) ;  /* 0x0000000000e08947 */ /* 0x000fea0003800000 */
[-C--:B------:R-:W-:Y:S01]  /*09e0*/  IADD3 R10, PT, PT, R7, R6.reuse, RZ ;  /* 0x00000006070a7210 */ /* 0x080fe20007ffe0ff */
[----:B------:R-:W-:Y:S01]  /*09f0*/  HFMA2 R23, -RZ, RZ, 0, 0 ;  /* 0x00000000ff177431 */ /* 0x000fe200000001ff */
[----:B------:R-:W-:Y:S02]  /*0a00*/  IADD3 R17, PT, PT, R17, R6, RZ ;  /* 0x0000000611117210 */ /* 0x000fe40007ffe0ff */
[----:B------:R-:W-:Y:S02]  /*0a10*/  VIMNMX.U32 R7, PT, PT, R3, R10, !PT ;  /* 0x0000000a03077248 */ /* 0x000fe40007fe0000 */
[-C--:B------:R-:W-:Y:S02]  /*0a20*/  ISETP.GE.U32.AND P0, PT, R17, R0.reuse, PT ;  /* 0x000000001100720c */ /* 0x080fe40003f06070 */
[-C--:B------:R-:W-:Y:S02]  /*0a30*/  ISETP.GE.U32.AND P1, PT, R7, R0.reuse, PT ;  /* 0x000000000700720c */ /* 0x080fe40003f26070 */
[----:B------:R-:W-:-:S02]  /*0a40*/  ISETP.GE.OR P0, PT, R5, R0, P0 ;  /* 0x000000000500720c */ /* 0x000fc40000706670 */
[----:B------:R-:W-:-:S09]  /*0a50*/  MOV R25, RZ ;  /* 0x000000ff00197202 */ /* 0x000fd20000000f00 */
[----:B------:R-:W0:Y:S01]  /*0a60*/  @!P1 LDC.64 R8, c[0x0][0x380] ;  /* 0x0000e000ff089b82 */ /* 0x000e220000000a00 */
[-C--:B------:R-:W-:Y:S02]  /*0a70*/  @!P1 IMAD R13, R3, R0.reuse, R10 ;  /* 0x00000000030d9224 */ /* 0x080fe400078e020a */
[----:B------:R-:W-:-:S05]  /*0a80*/  @!P0 IMAD R21, R17, R0, R5 ;  /* 0x0000000011158224 */ /* 0x000fca00078e0205 */
        /* <DEDUP_REMOVED lines=12> */
[----:B------:R-:W3:Y:S04]  /*0b50*/  LDS R26, [R2+0xc0] ;  /* 0x0000c000021a7984 */ /* 0x000ee80000000800 */
[----:B------:R-:W-:Y:S04]  /*0b60*/  LDS R7, [R2+0x100] ;  /* 0x0001000002077984 */ /* 0x000fe80000000800 */
[----:B------:R-:W4:Y:S04]  /*0b70*/  LDS.128 R12, [R4+0x10] ;  /* 0x00001000040c7984 */ /* 0x000f280000000c00 */
[----:B------:R-:W5:Y:S04]  /*0b80*/  LDS R6, [R2+0x140] ;  /* 0x0001400002067984 */ /* 0x000f680000000800 */
[----:B------:R-:W5:Y:S04]  /*0b90*/  LDS R21, [R2+0x180] ;  /* 0x0001800002157984 */ /* 0x000f680000000800 */
[----:B------:R-:W5:Y:S04]  /*0ba0*/  LDS R20, [R2+0x1c0] ;  /* 0x0001c00002147984 */ /* 0x000f680000000800 */
[----:B------:R-:W-:Y:S01]  /*0bb0*/  LDS R23, [R2+0x200] ;  /* 0x0002000002177984 */ /* 0x000fe20000000800 */
[----:B0-----:R-:W-:-:S03]  /*0bc0*/  FFMA R16, R16, R10, R11 ;  /* 0x0000000a10107223 */ /* 0x001fc6000000000b */
[----:B------:R-:W-:Y:S04]  /*0bd0*/  LDS R22, [R2+0x240] ;  /* 0x0002400002167984 */ /* 0x000fe80000000800 */
[----:B------:R-:W0:Y:S01]  /*0be0*/  LDS.128 R8, [R4+0x20] ;  /* 0x0000200004087984 */ /* 0x000e220000000c00 */
[----:B-1----:R-:W-:-:S03]  /*0bf0*/  FFMA R16, R29, R17, R16 ;  /* 0x000000111d107223 */ /* 0x002fc60000000010 */
[----:B------:R-:W1:Y:S01]  /*0c00*/  LDS R25, [R2+0x280] ;  /* 0x0002800002197984 */ /* 0x000e620000000800 */
[----:B--2---:R-:W-:-:S03]  /*0c10*/  FFMA R27, R27, R18, R16 ;  /* 0x000000121b1b7223 */ /* 0x004fc60000000010 */
[----:B------:R-:W2:Y:S01]  /*0c20*/  LDS R24, [R2+0x2c0] ;  /* 0x0002c00002187984 */ /* 0x000ea20000000800 */
[----:B---3--:R-:W-:-:S03]  /*0c30*/  FFMA R29, R26, R19, R27 ;  /* 0x000000131a1d7223 */ /* 0x008fc6000000001b */
[----:B------:R-:W-:Y:S04]  /*0c40*/  LDS R27, [R2+0x300] ;  /* 0x00030000021b7984 */ /* 0x000fe80000000800 */
[----:B------:R-:W3:Y:S01]  /*0c50*/  LDS.128 R16, [R4+0x30] ;  /* 0x0000300004107984 */ /* 0x000ee20000000c00 */
[----:B----4-:R-:W-:-:S03]  /*0c60*/  FFMA R7, R12, R7, R29 ;  /* 0x000000070c077223 */ /* 0x010fc6000000001d */
[----:B------:R-:W4:Y:S01]  /*0c70*/  LDS R12, [R2+0x340] ;  /* 0x00034000020c7984 */ /* 0x000f220000000800 */
[----:B-----5:R-:W-:-:S03]  /*0c80*/  FFMA R26, R6, R13, R7 ;  /* 0x0000000d061a7223 */ /* 0x020fc60000000007 */
[----:B------:R-:W5:Y:S04]  /*0c90*/  LDS R7, [R2+0x380] ;  /* 0x0003800002077984 */ /* 0x000f680000000800 */
[----:B------:R-:W5:Y:S01]  /*0ca0*/  LDS R6, [R2+0x3c0] ;  /* 0x0003c00002067984 */ /* 0x000f620000000800 */
[----:B------:R-:W-:-:S04]  /*0cb0*/  FFMA R21, R21, R14, R26 ;  /* 0x0000000e15157223 */ /* 0x000fc8000000001a */
[----:B------:R-:W-:-:S04]  /*0cc0*/  FFMA R15, R20, R15, R21 ;  /* 0x0000000f140f7223 */ /* 0x000fc80000000015 */
[----:B0-----:R-:W-:-:S04]  /*0cd0*/  FFMA R15, R8, R23, R15 ;  /* 0x00000017080f7223 */ /* 0x001fc8000000000f */
[----:B------:R-:W-:-:S04]  /*0ce0*/  FFMA R22, R22, R9, R15 ;  /* 0x0000000916167223 */ /* 0x000fc8000000000f */
[----:B-1----:R-:W-:-:S04]  /*0cf0*/  FFMA R25, R25, R10, R22 ;  /* 0x0000000a19197223 */ /* 0x002fc80000000016 */
[----:B--2---:R-:W-:-:S04]  /*0d00*/  FFMA R11, R24, R11, R25 ;  /* 0x0000000b180b7223 */ /* 0x004fc80000000019 */
[----:B---3--:R-:W-:-:S04]  /*0d10*/  FFMA R11, R16, R27, R11 ;  /* 0x0000001b100b7223 */ /* 0x008fc8000000000b */
[----:B----4-:R-:W-:-:S04]  /*0d20*/  FFMA R12, R12, R17, R11 ;  /* 0x000000110c0c7223 */ /* 0x010fc8000000000b */
[----:B-----5:R-:W-:-:S04]  /*0d30*/  FFMA R7, R7, R18, R12 ;  /* 0x0000001207077223 */ /* 0x020fc8000000000c */
[----:B------:R-:W-:Y:S01]  /*0d40*/  FFMA R11, R6, R19, R7 ;  /* 0x00000013060b7223 */ /* 0x000fe20000000007 */
[----:B------:R-:W-:Y:S06]  /*0d50*/  BAR.SYNC.DEFER_BLOCKING 0x0 ;  /* 0x0000000000007b1d */ /* 0x000fec0000010000 */
.L_x_3:
[----:B------:R-:W-:-:S04]  /*0d60*/  VIMNMX R7, PT, PT, R3, R5, !PT ;  /* 0x0000000503077248 */ /* 0x000fc80007fe0100 */
[----:B------:R-:W-:-:S13]  /*0d70*/  ISETP.GE.AND P0, PT, R7, R0, PT ;  /* 0x000000000700720c */ /* 0x000fda0003f06270 */
[----:B------:R-:W-:Y:S05]  /*0d80*/  @P0 EXIT ;  /* 0x000000000000094d */ /* 0x000fea0003800000 */
[----:B------:R-:W0:Y:S01]  /*0d90*/  LDC.64 R6, c[0x0][0x390] ;  /* 0x0000e400ff067b82 */ /* 0x000e220000000a00 */
[----:B------:R-:W-:-:S04]  /*0da0*/  IMAD R3, R3, R0, R5 ;  /* 0x0000000003037224 */ /* 0x000fc800078e0205 */
[----:B0-----:R-:W-:-:S05]  /*0db0*/  IMAD.WIDE R2, R3, 0x4, R6 ;  /* 0x0000000403027825 */ /* 0x001fca00078e0206 */
[----:B------:R-:W-:Y:S01]  /*0dc0*/  STG.E desc[UR8][R2.64], R11 ;  /* 0x0000000b02007986 */ /* 0x000fe2000c101908 */
[----:B------:R-:W-:Y:S05]  /*0dd0*/  EXIT ;  /* 0x000000000000794d */ /* 0x000fea0003800000 */
.L_x_6:
        /* <DEDUP_REMOVED lines=10> */
.L_x_53:


//--------------------- .text._Z16matrixMultSharedPKfS0_Pfi --------------------------
	.section	.text._Z16matrixMultSharedPKfS0_Pfi,"ax",@progbits
	.align	128
        .global         _Z16matrixMultSharedPKfS0_Pfi
        .type           _Z16matrixMultSharedPKfS0_Pfi,@function
        .size           _Z16matrixMultSharedPKfS0_Pfi,(.L_x_54 - _Z16matrixMultSharedPKfS0_Pfi)
        .other          _Z16matrixMultSharedPKfS0_Pfi,@"STO_CUDA_ENTRY STV_DEFAULT"
_Z16matrixMultSharedPKfS0_Pfi:
.text._Z16matrixMultSharedPKfS0_Pfi:
        /* <DEDUP_REMOVED lines=17> */
[----:B------:R-:W-:Y:S01]  /*0110*/  IADD3 R6, PT, PT, R0, 0xf, RZ ;  /* 0x0000000f00067810 */ /* 0x000fe20007ffe0ff */
[----:B------:R-:W-:Y:S01]  /*0120*/  UIADD3 UR5, UPT, UPT, UR4, 0x400, URZ ;  /* 0x0000040004057890 */ /* 0x000fe2000fffe0ff */
[----:B------:R-:W-:Y:S01]  /*0130*/  MOV R23, RZ ;  /* 0x000000ff00177202 */ /* 0x000fe20000000f00 */
[-C--:B------:R-:W-:Y:S01]  /*0140*/  IMAD R17, R7, R0.reuse, R5 ;  /* 0x0000000007117224 */ /* 0x080fe200078e0205 */
[----:B------:R-:W-:Y:S01]  /*0150*/  SHF.R.U32.HI R19, RZ, 0x4, R6 ;  /* 0x00000004ff137819 */ /* 0x000fe20000011606 */
[----:B------:R-:W-:Y:S01]  /*0160*/  IMAD R6, R2, R0, R3 ;  /* 0x0000000002067224 */ /* 0x000fe200078e0203 */
[----:B------:R-:W1:Y:S02]  /*0170*/  LDC R4, c[0x0][0x398] ;  /* 0x0000e600ff047b82 */ /* 0x000e640000000800 */
[----:B------:R-:W-:Y:S01]  /*0180*/  IADD3 R19, PT, PT, -R19, RZ, RZ ;  /* 0x000000ff13137210 */ /* 0x000fe20007ffe1ff */
[----:B0-----:R-:W-:-:S02]  /*0190*/  ULEA UR4, UR6, UR4, 0x18 ;  /* 0x0000000406047291 */ /* 0x001fc4000f8ec0ff */
[----:B------:R-:W-:-:S04]  /*01a0*/  ULEA UR5, UR6, UR5, 0x18 ;  /* 0x0000000506057291 */ /* 0x000fc8000f8ec0ff */
[----:B------:R-:W-:Y:S02]  /*01b0*/  LEA R18, R7, UR4, 0x6 ;  /* 0x0000000407127c11 */ /* 0x000fe4000f8e30ff */
[C---:B------:R-:W-:Y:S02]  /*01c0*/  LEA R20, R3.reuse, UR5, 0x2 ;  /* 0x0000000503147c11 */ /* 0x040fe4000f8e10ff */
[----:B------:R-:W-:Y:S02]  /*01d0*/  LEA R21, R3, R18, 0x2 ;  /* 0x0000001203157211 */ /* 0x000fe400078e10ff */
[----:B------:R-:W-:-:S07]  /*01e0*/  LEA R16, R7, R20, 0x6 ;  /* 0x0000001407107211 */ /* 0x000fce00078e30ff */
.L_x_8:
[----:B-1----:R-:W-:Y:S01]  /*01f0*/  MOV R0, R4 ;  /* 0x0000000400007202 */ /* 0x002fe20000000f00 */
[----:B------:R-:W-:Y:S01]  /*0200*/  HFMA2 R22, -RZ, RZ, 0, 0 ;  /* 0x00000000ff167431 */ /* 0x000fe200000001ff */
[----:B------:R-:W-:Y:S02]  /*0210*/  VIMNMX.U32 R9, PT, PT, R2, R3, !PT ;  /* 0x0000000302097248 */ /* 0x000fe40007fe0000 */
[-C--:B------:R-:W-:Y:S02]  /*0220*/  ISETP.GE.U32.AND P0, PT, R7, R0.reuse, PT ;  /* 0x000000000700720c */ /* 0x080fe40003f06070 */
[-C--:B------:R-:W-:Y:S02]  /*0230*/  ISETP.GE.U32.AND P1, PT, R9, R0.reuse, PT ;  /* 0x000000000900720c */ /* 0x080fe40003f26070 */
[----:B------:R-:W-:Y:S02]  /*0240*/  ISETP.GE.OR P0, PT, R5, R0, P0 ;  /* 0x000000000500720c */ /* 0x000fe40000706670 */
[----:B------:R-:W-:-:S09]  /*0250*/  MOV R27, RZ ;  /* 0x000000ff001b7202 */ /* 0x000fd20000000f00 */
[----:B------:R-:W0:Y:S08]  /*0260*/  @!P1 LDC.64 R10, c[0x0][0x380] ;  /* 0x0000e000ff0a9b82 */ /* 0x000e300000000a00 */
[----:B------:R-:W1:Y:S01]  /*0270*/  @!P0 LDC.64 R8, c[0x0][0x388] ;  /* 0x0000e200ff088b82 */ /* 0x000e620000000a00 */
[----:B0-----:R-:W-:-:S05]  /*0280*/  @!P1 IMAD.WIDE.U32 R10, R6, 0x4, R10 ;  /* 0x00000004060a9825 */ /* 0x001fca00078e000a */
[----:B------:R-:W2:Y:S01]  /*0290*/  @!P1 LDG.E R22, desc[UR8][R10.64] ;  /* 0x000000080a169981 */ /* 0x000ea2000c1e1900 */
[----:B-1----:R-:W-:-:S05]  /*02a0*/  @!P0 IMAD.WIDE.U32 R8, R17, 0x4, R8 ;  /* 0x0000000411088825 */ /* 0x002fca00078e0008 */
[----:B------:R-:W3:Y:S01]  /*02b0*/  @!P0 LDG.E R27, desc[UR8][R8.64] ;  /* 0x00000008081b8981 */ /* 0x000ee2000c1e1900 */
[----:B------:R-:W-:-:S04]  /*02c0*/  IADD3 R19, PT, PT, R19, 0x1, RZ ;  /* 0x0000000113137810 */ /* 0x000fc80007ffe0ff */
[----:B------:R-:W-:Y:S02]  /*02d0*/  ISETP.NE.AND P0, PT, R19, RZ, PT ;  /* 0x000000ff1300720c */ /* 0x000fe40003f05270 */
[----:B------:R-:W-:Y:S02]  /*02e0*/  IADD3 R3, PT, PT, R3, 0x10, RZ ;  /* 0x0000001003037810 */ /* 0x000fe40007ffe0ff */
[----:B------:R-:W-:Y:S02]  /*02f0*/  IADD3 R7, PT, PT, R7, 0x10, RZ ;  /* 0x0000001007077810 */ /* 0x000fe40007ffe0ff */
[----:B------:R-:W-:Y:S02]  /*0300*/  IADD3 R6, PT, PT, R6, 0x10, RZ ;  /* 0x0000001006067810 */ /* 0x000fe40007ffe0ff */
[----:B------:R-:W-:Y:S01]  /*0310*/  LEA R17, R0, R17, 0x4 ;  /* 0x0000001100117211 */ /* 0x000fe200078e20ff */
        /* <DEDUP_REMOVED lines=8> */
[----:B------:R-:W-:Y:S04]  /*03a0*/  LDS.128 R8, [R18+0x10] ;  /* 0x0000100012087984 */ /* 0x000fe80000000c00 */
[----:B------:R-:W-:Y:S04]  /*03b0*/  LDS R22, [R20+0x140] ;  /* 0x0001400014167984 */ /* 0x000fe80000000800 */
[----:B------:R-:W-:Y:S01]  /*03c0*/  LDS R27, [R20+0x200] ;  /* 0x00020000141b7984 */ /* 0x000fe20000000800 */
[----:B0-----:R-:W-:-:S03]  /*03d0*/  FFMA R12, R12, R26, R23 ;  /* 0x0000001a0c0c7223 */ /* 0x001fc60000000017 */
[----:B------:R-:W0:Y:S01]  /*03e0*/  LDS R23, [R20+0x100] ;  /* 0x0001000014177984 */ /* 0x000e220000000800 */
[----:B-1----:R-:W-:-:S03]  /*03f0*/  FFMA R12, R29, R13, R12 ;  /* 0x0000000d1d0c7223 */ /* 0x002fc6000000000c */
[----:B------:R-:W-:Y:S01]  /*0400*/  LDS R26, [R20+0x1c0] ;  /* 0x0001c000141a7984 */ /* 0x000fe20000000800 */
[----:B--2---:R-:W-:-:S03]  /*0410*/  FFMA R13, R25, R14, R12 ;  /* 0x0000000e190d7223 */ /* 0x004fc6000000000c */
[----:B------:R-:W1:Y:S01]  /*0420*/  LDS R25, [R20+0x180] ;  /* 0x0001800014197984 */ /* 0x000e620000000800 */
[----:B---3--:R-:W-:-:S03]  /*0430*/  FFMA R13, R24, R15, R13 ;  /* 0x0000000f180d7223 */ /* 0x008fc6000000000d */
[----:B------:R-:W-:Y:S01]  /*0440*/  LDS R24, [R20+0x240] ;  /* 0x0002400014187984 */ /* 0x000fe20000000800 */
[----:B0-----:R-:W-:-:S03]  /*0450*/  FFMA R23, R8, R23, R13 ;  /* 0x0000001708177223 */ /* 0x001fc6000000000d */
[----:B------:R-:W0:Y:S01]  /*0460*/  LDS.128 R12, [R18+0x20] ;  /* 0x00002000120c7984 */ /* 0x000e220000000c00 */
[----:B------:R-:W-:-:S03]  /*0470*/  FFMA R22, R22, R9, R23 ;  /* 0x0000000916167223 */ /* 0x000fc60000000017 */
[----:B------:R-:W2:Y:S01]  /*0480*/  LDS R23, [R20+0x280] ;  /* 0x0002800014177984 */ /* 0x000ea20000000800 */
[----:B-1----:R-:W-:-:S03]  /*0490*/  FFMA R25, R25, R10, R22 ;  /* 0x0000000a19197223 */ /* 0x002fc60000000016 */
[----:B------:R-:W1:Y:S01]  /*04a0*/  LDS R22, [R20+0x2c0] ;  /* 0x0002c00014167984 */ /* 0x000e620000000800 */
[----:B------:R-:W-:-:S03]  /*04b0*/  FFMA R11, R26, R11, R25 ;  /* 0x0000000b1a0b7223 */ /* 0x000fc60000000019 */
[----:B------:R-:W-:Y:S01]  /*04c0*/  LDS R25, [R20+0x300] ;  /* 0x0003000014197984 */ /* 0x000fe20000000800 */
[----:B0-----:R-:W-:-:S03]  /*04d0*/  FFMA R27, R12, R27, R11 ;  /* 0x0000001b0c1b7223 */ /* 0x001fc6000000000b */
[----:B------:R-:W0:Y:S01]  /*04e0*/  LDS.128 R8, [R18+0x30] ;  /* 0x0000300012087984 */ /* 0x000e220000000c00 */
[----:B------:R-:W-:-:S03]  /*04f0*/  FFMA R24, R24, R13, R27 ;  /* 0x0000000d18187223 */ /* 0x000fc6000000001b */
[----:B------:R-:W3:Y:S04]  /*0500*/  LDS R27, [R20+0x340] ;  /* 0x00034000141b7984 */ /* 0x000ee80000000800 */
[----:B------:R-:W4:Y:S04]  /*0510*/  LDS R13, [R20+0x380] ;  /* 0x00038000140d7984 */ /* 0x000f280000000800 */
[----:B------:R-:W5:Y:S01]  /*0520*/  LDS R12, [R20+0x3c0] ;  /* 0x0003c000140c7984 */ /* 0x000f620000000800 */
[----:B--2---:R-:W-:-:S04]  /*0530*/  FFMA R23, R23, R14, R24 ;  /* 0x0000000e17177223 */ /* 0x004fc80000000018 */
[----:B-1----:R-:W-:-:S04]  /*0540*/  FFMA R15, R22, R15, R23 ;  /* 0x0000000f160f7223 */ /* 0x002fc80000000017 */
[----:B0-----:R-:W-:-:S04]  /*0550*/  FFMA R8, R8, R25, R15 ;  /* 0x0000001908087223 */ /* 0x001fc8000000000f */
[----:B---3--:R-:W-:-:S04]  /*0560*/  FFMA R8, R27, R9, R8 ;  /* 0x000000091b087223 */ /* 0x008fc80000000008 */
[----:B----4-:R-:W-:-:S04]  /*0570*/  FFMA R13, R13, R10, R8 ;  /* 0x0000000a0d0d7223 */ /* 0x010fc80000000008 */
[----:B-----5:R-:W-:Y:S01]  /*0580*/  FFMA R23, R12, R11, R13 ;  /* 0x0000000b0c177223 */ /* 0x020fe2000000000d */
[----:B------:R-:W-:Y:S06]  /*0590*/  BAR.SYNC.DEFER_BLOCKING 0x0 ;  /* 0x0000000000007b1d */ /* 0x000fec0000010000 */
[----:B------:R-:W-:Y:S05]  /*05a0*/  @P0 BRA `(.L_x_8) ;  /* 0xfffffffc00100947 */ /* 0x000fea000383ffff */
.L_x_7:
        /* <DEDUP_REMOVED lines=8> */
.L_x_9:
        /* <DEDUP_REMOVED lines=13> */
.L_x_54:


//--------------------- .text._Z20matrixMultiplicationPKfS0_Pfi --------------------------
	.section	.text._Z20matrixMultiplicationPKfS0_Pfi,"ax",@progbits
	.align	128
        .global         _Z20matrixMultiplicationPKfS0_Pfi
        .type           _Z20matrixMultiplicationPKfS0_Pfi,@function
        .size           _Z20matrixMultiplicationPKfS0_Pfi,(.L_x_55 - _Z20matrixMultiplicationPKfS0_Pfi)
        .other          _Z20matrixMultiplicationPKfS0_Pfi,@"STO_CUDA_ENTRY STV_DEFAULT"
_Z20matrixMultiplicationPKfS0_Pfi:
.text._Z20matrixMultiplicationPKfS0_Pfi:
[----:B------:R-:W-:Y:S01]  /*0000*/  LDC R1, c[0x0][0x37c] ;  /* 0x0000df00ff017b82 */ /* 0x000fe20000000800 */
[----:B------:R-:W0:Y:S07]  /*0010*/  S2R R0, SR_TID.Y ;  /* 0x0000000000007919 */ /* 0x000e2e0000002200 */
[----:B------:R-:W0:Y:S01]  /*0020*/  S2UR UR4, SR_CTAID.Y ;  /* 0x00000000000479c3 */ /* 0x000e220000002600 */
[----:B------:R-:W1:Y:S01]  /*0030*/  LDCU UR20, c[0x0][0x398] ;  /* 0x00007300ff1477ac */ /* 0x000e620008000800 */
[----:B------:R-:W2:Y:S06]  /*0040*/  S2R R3, SR_TID.X ;  /* 0x0000000000037919 */ /* 0x000eac0000002100 */
[----:B------:R-:W0:Y:S08]  /*0050*/  LDC R13, c[0x0][0x364] ;  /* 0x0000d900ff0d7b82 */ /* 0x000e300000000800 */
[----:B------:R-:W2:Y:S08]  /*0060*/  S2UR UR5, SR_CTAID.X ;  /* 0x00000000000579c3 */ /* 0x000eb00000002500 */
[----:B------:R-:W2:Y:S01]  /*0070*/  LDC R2, c[0x0][0x360] ;  /* 0x0000d800ff027b82 */ /* 0x000ea20000000800 */
[----:B0-----:R-:W-:-:S02]  /*0080*/  IMAD R13, R13, UR4, R0 ;  /* 0x000000040d0d7c24 */ /* 0x001fc4000f8e0200 */
[----:B--2---:R-:W-:-:S05]  /*0090*/  IMAD R0, R2, UR5, R3 ;  /* 0x0000000502007c24 */ /* 0x004fca000f8e0203 */
[----:B------:R-:W-:-:S04]  /*00a0*/  VIMNMX R2, PT, PT, R13, R0, !PT ;  /* 0x000000000d027248 */ /* 0x000fc80007fe0100 */
[----:B-1----:R-:W-:-:S13]  /*00b0*/  ISETP.GE.AND P0, PT, R2, UR20, PT ;  /* 0x0000001402007c0c */ /* 0x002fda000bf06270 */
[----:B------:R-:W-:Y:S05]  /*00c0*/  @P0 EXIT ;  /* 0x000000000000094d */ /* 0x000fea0003800000 */
[----:B------:R-:W-:Y:S01]  /*00d0*/  UISETP.GE.U32.AND UP0, UPT, UR20, 0x8, UPT ;  /* 0x000000081400788c */ /* 0x000fe2000bf06070 */
[----:B------:R-:W-:Y:S02]  /*00e0*/  HFMA2 R12, -RZ, RZ, 0, 0 ;  /* 0x00000000ff0c7431 */ /* 0x000fe400000001ff */
[----:B------:R-:W-:Y:S01]  /*00f0*/  IMAD R13, R13, UR20, RZ ;  /* 0x000000140d0d7c24 */ /* 0x000fe2000f8e02ff */
[----:B------:R-:W-:Y:S01]  /*0100*/  UMOV UR4, URZ ;  /* 0x000000ff00047c82 */ /* 0x000fe20008000000 */
[----:B------:R-:W0:Y:S04]  /*0110*/  LDCU.64 UR18, c[0x0][0x358] ;  /* 0x00006b00ff1277ac */ /* 0x000e280008000a00 */
[----:B------:R-:W-:Y:S05]  /*0120*/  BRA.U !UP0, `(.L_x_10) ;  /* 0x0000000508047547 */ /* 0x000fea000b800000 */
[----:B------:R-:W1:Y:S01]  /*0130*/  LDCU.128 UR24, c[0x0][0x380] ;  /* 0x00007000ff1877ac */ /* 0x000e620008000c00 */
[----:B------:R-:W-:Y:S02]  /*0140*/  MOV R12, RZ ;  /* 0x000000ff000c7202 */ /* 0x000fe40000000f00 */
[----:B------:R-:W-:Y:S01]  /*0150*/  MOV R14, R0 ;  /* 0x00000000000e7202 */ /* 0x000fe20000000f00 */
[----:B------:R-:W-:-:S04]  /*0160*/  ULOP3.LUT UR4, UR20, 0x7ffffff8, URZ, 0xc0, !UPT ;  /* 0x7ffffff814047892 */ /* 0x000fc8000f8ec0ff */
[----:B------:R-:W-:Y:S01]  /*0170*/  UIADD3 UR5, UPT, UPT, -UR4, URZ, URZ ;  /* 0x000000ff04057290 */ /* 0x000fe2000fffe1ff */
[----:B-1----:R-:W-:Y:S01]  /*0180*/  MOV R2, UR24 ;  /* 0x0000001800027c02 */ /* 0x002fe20008000f00 */
[----:B------:R-:W-:Y:S01]  /*0190*/  UIMAD.WIDE UR6, UR20, 0x8, UR26 ;  /* 0x00000008140678a5 */ /* 0x000fe2000f8e021a */
[----:B------:R-:W-:Y:S01]  /*01a0*/  MOV R3, UR25 ;  /* 0x0000001900037c02 */ /* 0x000fe20008000f00 */
[----:B------:R-:W-:Y:S02]  /*01b0*/  UIMAD.WIDE UR8, UR20, 0xc, UR26 ;  /* 0x0000000c140878a5 */ /* 0x000fe4000f8e021a */
[----:B------:R-:W-:Y:S01]  /*01c0*/  UIMAD.WIDE UR10, UR20, 0x10, UR26 ;  /* 0x00000010140a78a5 */ /* 0x000fe2000f8e021a */
[----:B------:R-:W-:Y:S01]  /*01d0*/  IMAD.WIDE.U32 R2, R13, 0x4, R2 ;  /* 0x000000040d027825 */ /* 0x000fe200078e0002 */
[----:B------:R-:W-:Y:S02]  /*01e0*/  UIMAD.WIDE UR12, UR20, 0x14, UR26 ;  /* 0x00000014140c78a5 */ /* 0x000fe4000f8e021a */
[----:B------:R-:W-:Y:S01]  /*01f0*/  UIMAD.WIDE UR14, UR20, 0x18, UR26 ;  /* 0x00000018140e78a5 */ /* 0x000fe2000f8e021a */
[----:B------:R-:W-:Y:S01]  /*0200*/  IADD3 R2, P0, PT, R2, 0x10, RZ ;  /* 0x0000001002027810 */ /* 0x000fe20007f1e0ff */
[----:B------:R-:W-:-:S03]  /*0210*/  UIMAD.WIDE UR16, UR20, 0x1c, UR26 ;  /* 0x0000001c141078a5 */ /* 0x000fc6000f8e021a */
[----:B------:R-:W-:-:S09]  /*0220*/  IADD3.X R3, PT, PT, RZ, R3, RZ, P0, !PT ;  /* 0x00000003ff037210 */ /* 0x000fd200007fe4ff */
.L_x_11:
[----:B------:R-:W-:Y:S01]  /*0230*/  UIMAD.WIDE UR22, UR20, 0x4, UR26 ;  /* 0x00000004141678a5 */ /* 0x000fe2000f8e021a */
[----:B------:R-:W-:Y:S02]  /*0240*/  IMAD.MOV.U32 R23, RZ, RZ, 0x4 ;  /* 0x00000004ff177424 */ /* 0x000fe400078e00ff */
[----:B------:R-:W-:Y:S01]  /*0250*/  HFMA2 R11, -RZ, RZ, 0, 2.384185791015625e-07 ;  /* 0x00000004ff0b7431 */ /* 0x000fe200000001ff */
[----:B------:R-:W-:Y:S01]  /*0260*/  MOV R25, 0x4 ;  /* 0x0000000400197802 */ /* 0x000fe20000000f00 */
[----:B0-----:R-:W2:Y:S01]  /*0270*/  LDG.E R21, desc[UR18][R2.64+-0x10] ;  /* 0xfffff01202157981 */ /* 0x001ea2000c1e1900 */
[C---:B------:R-:W-:Y:S01]  /*0280*/  IMAD.WIDE R22, R14.reuse, R23, UR26 ;  /* 0x0000001a0e167e25 */ /* 0x040fe2000f8e0217 */
[----:B------:R-:W-:Y:S02]  /*0290*/  MOV R8, UR22 ;  /* 0x0000001600087c02 */ /* 0x000fe40008000f00 */
[----:B------:R-:W-:Y:S01]  /*02a0*/  MOV R9, UR23 ;  /* 0x0000001700097c02 */ /* 0x000fe20008000f00 */
[----:B------:R-:W3:Y:S02]  /*02b0*/  LDG.E R19, desc[UR18][R2.64+-0xc] ;  /* 0xfffff41202137981 */ /* 0x000ee4000c1e1900 */
[----:B------:R-:W-:-:S02]  /*02c0*/  IMAD.WIDE R8, R14, 0x4, R8 ;  /* 0x000000040e087825 */ /* 0x000fc400078e0208 */
[----:B------:R-:W2:Y:S01]  /*02d0*/  LDG.E R22, desc[UR18][R22.64] ;  /* 0x0000001216167981 */ /* 0x000ea2000c1e1900 */
[----:B------:R-:W-:Y:S01]  /*02e0*/  MOV R5, 0x4 ;  /* 0x0000000400057802 */ /* 0x000fe20000000f00 */
[C---:B------:R-:W-:Y:S02]  /*02f0*/  IMAD.WIDE R24, R14.reuse, R25, UR6 ;  /* 0x000000060e187e25 */ /* 0x040fe4000f8e0219 */
[----:B------:R0:W3:Y:S02]  /*0300*/  LDG.E R20, desc[UR18][R8.64] ;  /* 0x0000001208147981 */ /* 0x0000e4000c1e1900 */
[----:B------:R-:W-:Y:S02]  /*0310*/  IMAD.WIDE R10, R14, R11, UR8 ;  /* 0x000000080e0a7e25 */ /* 0x000fe4000f8e020b */
[----:B------:R-:W4:Y:S04]  /*0320*/  LDG.E R18, desc[UR18][R24.64] ;  /* 0x0000001218127981 */ /* 0x000f28000c1e1900 */
[----:B------:R-:W4:Y:S01]  /*0330*/  LDG.E R17, desc[UR18][R2.64+-0x8] ;  /* 0xfffff81202117981 */ /* 0x000f22000c1e1900 */
[----:B0-----:R-:W-:-:S02]  /*0340*/  HFMA2 R9, -RZ, RZ, 0, 2.384185791015625e-07 ;  /* 0x00000004ff097431 */ /* 0x001fc400000001ff */
[----:B------:R-:W-:Y:S01]  /*0350*/  IMAD.MOV.U32 R7, RZ, RZ, 0x4 ;  /* 0x00000004ff077424 */ /* 0x000fe200078e00ff */
[----:B------:R0:W5:Y:S01]  /*0360*/  LDG.E R16, desc[UR18][R10.64] ;  /* 0x000000120a107981 */ /* 0x000162000c1e1900 */
[----:B------:R-:W-:-:S03]  /*0370*/  IMAD.WIDE R4, R14, R5, UR10 ;  /* 0x0000000a0e047e25 */ /* 0x000fc6000f8e0205 */
[----:B------:R-:W5:Y:S01]  /*0380*/  LDG.E R15, desc[UR18][R2.64+-0x4] ;  /* 0xfffffc12020f7981 */ /* 0x000f62000c1e1900 */
[C---:B------:R-:W-:Y:S01]  /*0390*/  IMAD.WIDE R6, R14.reuse, R7, UR12 ;  /* 0x0000000c0e067e25 */ /* 0x040fe2000f8e0207 */
[----:B------:R-:W-:Y:S02]  /*03a0*/  MOV R27, 0x4 ;  /* 0x00000004001b7802 */ /* 0x000fe40000000f00 */
[----:B------:R1:W5:Y:S01]  /*03b0*/  LDG.E R4, desc[UR18][R4.64] ;  /* 0x0000001204047981 */ /* 0x000362000c1e1900 */
[----:B------:R-:W-:-:S03]  /*03c0*/  IMAD.WIDE R8, R14, R9, UR14 ;  /* 0x0000000e0e087e25 */ /* 0x000fc6000f8e0209 */
[----:B------:R-:W5:Y:S01]  /*03d0*/  LDG.E R23, desc[UR18][R2.64] ;  /* 0x0000001202177981 */ /* 0x000f62000c1e1900 */
[----:B0-----:R-:W-:-:S03]  /*03e0*/  IMAD.WIDE R10, R14, R27, UR16 ;  /* 0x000000100e0a7e25 */ /* 0x001fc6000f8e021b */
[----:B------:R-:W5:Y:S04]  /*03f0*/  LDG.E R7, desc[UR18][R6.64] ;  /* 0x0000001206077981 */ /* 0x000f68000c1e1900 */
[----:B------:R-:W5:Y:S04]  /*0400*/  LDG.E R24, desc[UR18][R2.64+0x4] ;  /* 0x0000041202187981 */ /* 0x000f68000c1e1900 */
[----:B------:R-:W5:Y:S04]  /*0410*/  LDG.E R8, desc[UR18][R8.64] ;  /* 0x0000001208087981 */ /* 0x000f68000c1e1900 */
[----:B------:R-:W5:Y:S04]  /*0420*/  LDG.E R25, desc[UR18][R2.64+0x8] ;  /* 0x0000081202197981 */ /* 0x000f68000c1e1900 */
[----:B------:R-:W5:Y:S04]  /*0430*/  LDG.E R10, desc[UR18][R10.64] ;  /* 0x000000120a0a7981 */ /* 0x000f68000c1e1900 */
[----:B------:R0:W5:Y:S01]  /*0440*/  LDG.E R27, desc[UR18][R2.64+0xc] ;  /* 0x00000c12021b7981 */ /* 0x000162000c1e1900 */
[----:B------:R-:W-:-:S04]  /*0450*/  UIADD3 UR5, UPT, UPT, UR5, 0x8, URZ ;  /* 0x0000000805057890 */ /* 0x000fc8000fffe0ff */
[----:B------:R-:W-:Y:S01]  /*0460*/  UISETP.NE.AND UP0, UPT, UR5, URZ, UPT ;  /* 0x000000ff0500728c */ /* 0x000fe2000bf05270 */
[----:B-1----:R-:W-:Y:S02]  /*0470*/  MOV R5, UR20 ;  /* 0x0000001400057c02 */ /* 0x002fe40008000f00 */
[----:B0-----:R-:W-:Y:S02]  /*0480*/  IADD3 R2, P0, PT, R2, 0x20, RZ ;  /* 0x0000002002027810 */ /* 0x001fe40007f1e0ff */
[----:B------:R-:W-:Y:S02]  /*0490*/  LEA R14, R5, R14, 0x3 ;  /* 0x0000000e050e7211 */ /* 0x000fe400078e18ff */
[----:B------:R-:W-:Y:S01]  /*04a0*/  IADD3.X R3, PT, PT, RZ, R3, RZ, P0, !PT ;  /* 0x00000003ff037210 */ /* 0x000fe200007fe4ff */
[----:B--2---:R-:W-:-:S04]  /*04b0*/  FFMA R22, R21, R22, R12 ;  /* 0x0000001615167223 */ /* 0x004fc8000000000c */
[----:B---3--:R-:W-:-:S04]  /*04c0*/  FFMA R20, R19, R20, R22 ;  /* 0x0000001413147223 */ /* 0x008fc80000000016 */
[----:B----4-:R-:W-:-:S04]  /*04d0*/  FFMA R18, R17, R18, R20 ;  /* 0x0000001211127223 */ /* 0x010fc80000000014 */
[----:B-----5:R-:W-:-:S04]  /*04e0*/  FFMA R16, R15, R16, R18 ;  /* 0x000000100f107223 */ /* 0x020fc80000000012 */
[----:B------:R-:W-:-:S04]  /*04f0*/  FFMA R23, R23, R4, R16 ;  /* 0x0000000417177223 */ /* 0x000fc80000000010 */
[----:B------:R-:W-:-:S04]  /*0500*/  FFMA R24, R24, R7, R23 ;  /* 0x0000000718187223 */ /* 0x000fc80000000017 */
[----:B------:R-:W-:-:S04]  /*0510*/  FFMA R8, R25, R8, R24 ;  /* 0x0000000819087223 */ /* 0x000fc80000000018 */
[----:B------:R-:W-:Y:S01]  /*0520*/  FFMA R12, R27, R10, R8 ;  /* 0x0000000a1b0c7223 */ /* 0x000fe20000000008 */
[----:B------:R-:W-:Y:S06]  /*0530*/  BRA.U UP0, `(.L_x_11) ;  /* 0xfffffffd003c7547 */ /* 0x000fec000b83ffff */
.L_x_10:
[----:B------:R-:W-:-:S04]  /*0540*/  ULOP3.LUT UR6, UR20, 0x7, URZ, 0xc0, !UPT ;  /* 0x0000000714067892 */ /* 0x000fc8000f8ec0ff */
[----:B------:R-:W-:-:S09]  /*0550*/  UISETP.NE.AND UP0, UPT, UR6, URZ, UPT ;  /* 0x000000ff0600728c */ /* 0x000fd2000bf05270 */
[----:B------:R-:W-:Y:S05]  /*0560*/  BRA.U !UP0, `(.L_x_12) ;  /* 0x0000000508387547 */ /* 0x000fea000b800000 */
[----:B------:R-:W-:Y:S02]  /*0570*/  UISETP.GE.U32.AND UP0, UPT, UR6, 0x4, UPT ;  /* 0x000000040600788c */ /* 0x000fe4000bf06070 */
[----:B------:R-:W-:-:S04]  /*0580*/  ULOP3.LUT UR5, UR20, 0x3, URZ, 0xc0, !UPT ;  /* 0x0000000314057892 */ /* 0x000fc8000f8ec0ff */
[----:B------:R-:W-:-:S03]  /*0590*/  UISETP.NE.AND UP1, UPT, UR5, URZ, UPT ;  /* 0x000000ff0500728c */ /* 0x000fc6000bf25270 */
[----:B------:R-:W-:Y:S08]  /*05a0*/  BRA.U !UP0, `(.L_x_13) ;  /* 0x00000001087c7547 */ /* 0x000ff0000b800000 */
[----:B------:R-:W1:Y:S01]  /*05b0*/  LDC.64 R6, c[0x0][0x388] ;  /* 0x0000e200ff067b82 */ /* 0x000e620000000a00 */
[----:B------:R-:W2:Y:S01]  /*05c0*/  LDCU.64 UR6, c[0x0][0x380] ;  /* 0x00007000ff0677ac */ /* 0x000ea20008000a00 */
[----:B------:R-:W-:Y:S01]  /*05d0*/  IMAD.U32 R9, RZ, RZ, UR4 ;  /* 0x00000004ff097e24 */ /* 0x000fe2000f8e00ff */
[C---:B------:R-:W-:Y:S02]  /*05e0*/  IADD3 R3, PT, PT, R13.reuse, UR4, RZ ;  /* 0x000000040d037c10 */ /* 0x040fe4000fffe0ff */
[----:B------:R-:W-:Y:S01]  /*05f0*/  IADD3 R10, P0, PT, R13, UR4, RZ ;  /* 0x000000040d0a7c10 */ /* 0x000fe2000ff1e0ff */
[----:B------:R-:W-:Y:S01]  /*0600*/  IMAD R9, R9, UR20, R0 ;  /* 0x0000001409097c24 */ /* 0x000fe2000f8e0200 */
[----:B------:R-:W-:Y:S01]  /*0610*/  MOV R11, UR20 ;  /* 0x00000014000b7c02 */ /* 0x000fe20008000f00 */
[----:B------:R-:W3:Y:S01]  /*0620*/  LDC.64 R4, c[0x0][0x380] ;  /* 0x0000e000ff047b82 */ /* 0x000ee20000000a00 */
[----:B------:R-:W-:Y:S01]  /*0630*/  MOV R15, UR20 ;  /* 0x00000014000f7c02 */ /* 0x000fe20008000f00 */
[----:B-1----:R-:W-:Y:S01]  /*0640*/  IMAD.WIDE R6, R9, 0x4, R6 ;  /* 0x0000000409067825 */ /* 0x002fe200078e0206 */
[----:B------:R-:W-:-:S05]  /*0650*/  MOV R9, UR20 ;  /* 0x0000001400097c02 */ /* 0x000fca0008000f00 */
[----:B------:R-:W-:Y:S02]  /*0660*/  IMAD.WIDE R8, R9, 0x4, R6 ;  /* 0x0000000409087825 */ /* 0x000fe400078e0206 */
[----:B0-----:R-:W4:Y:S02]  /*0670*/  LDG.E R6, desc[UR18][R6.64] ;  /* 0x0000001206067981 */ /* 0x001f24000c1e1900 */
[----:B---3--:R-:W-:Y:S01]  /*0680*/  IMAD.WIDE.U32 R4, R3, 0x4, R4 ;  /* 0x0000000403047825 */ /* 0x008fe200078e0004 */
[----:B------:R-:W-:Y:S01]  /*0690*/  IADD3.X R3, PT, PT, RZ, RZ, RZ, P0, !PT ;  /* 0x000000ffff037210 */ /* 0x000fe200007fe4ff */
[----:B------:R-:W3:Y:S01]  /*06a0*/  LDG.E R17, desc[UR18][R8.64] ;  /* 0x0000001208117981 */ /* 0x000ee2000c1e1900 */
[----:B--2---:R-:W-:-:S03]  /*06b0*/  LEA R2, P0, R10, UR6, 0x2 ;  /* 0x000000060a027c11 */ /* 0x004fc6000f8010ff */
[----:B------:R-:W4:Y:S01]  /*06c0*/  LDG.E R5, desc[UR18][R4.64] ;  /* 0x0000001204057981 */ /* 0x000f22000c1e1900 */
[----:B------:R-:W-:Y:S01]  /*06d0*/  LEA.HI.X R3, R10, UR7, R3, 0x2, P0 ;  /* 0x000000070a037c11 */ /* 0x000fe200080f1403 */
[----:B------:R-:W-:-:S04]  /*06e0*/  IMAD.WIDE R10, R11, 0x4, R8 ;  /* 0x000000040b0a7825 */ /* 0x000fc800078e0208 */
[----:B------:R-:W3:Y:S01]  /*06f0*/  LDG.E R16, desc[UR18][R2.64+0x4] ;  /* 0x0000041202107981 */ /* 0x000ee2000c1e1900 */
[----:B------:R-:W-:-:S03]  /*0700*/  IMAD.WIDE R14, R15, 0x4, R10 ;  /* 0x000000040f0e7825 */ /* 0x000fc600078e020a */
[----:B------:R-:W2:Y:S04]  /*0710*/  LDG.E R19, desc[UR18][R10.64] ;  /* 0x000000120a137981 */ /* 0x000ea8000c1e1900 */
[----:B------:R-:W2:Y:S04]  /*0720*/  LDG.E R18, desc[UR18][R2.64+0x8] ;  /* 0x0000081202127981 */ /* 0x000ea8000c1e1900 */
[----:B------:R-:W5:Y:S04]  /*0730*/  LDG.E R20, desc[UR18][R2.64+0xc] ;  /* 0x00000c1202147981 */ /* 0x000f68000c1e1900 */
[----:B------:R-:W5:Y:S01]  /*0740*/  LDG.E R14, desc[UR18][R14.64] ;  /* 0x000000120e0e7981 */ /* 0x000f62000c1e1900 */
[----:B------:R-:W-:Y:S01]  /*0750*/  UIADD3 UR4, UPT, UPT, UR4, 0x4, URZ ;  /* 0x0000000404047890 */ /* 0x000fe2000fffe0ff */
[----:B----4-:R-:W-:-:S04]  /*0760*/  FFMA R5, R5, R6, R12 ;  /* 0x0000000605057223 */ /* 0x010fc8000000000c */
[----:B---3--:R-:W-:-:S04]  /*0770*/  FFMA R5, R16, R17, R5 ;  /* 0x0000001110057223 */ /* 0x008fc80000000005 */
[----:B--2---:R-:W-:-:S04]  /*0780*/  FFMA R5, R18, R19, R5 ;  /* 0x0000001312057223 */ /* 0x004fc80000000005 */
[----:B-----5:R-:W-:-:S07]  /*0790*/  FFMA R12, R20, R14, R5 ;  /* 0x0000000e140c7223 */ /* 0x020fce0000000005 */
.L_x_13:
[----:B------:R-:W-:Y:S05]  /*07a0*/  BRA.U !UP1, `(.L_x_12) ;  /* 0x0000000109a87547 */ /* 0x000fea000b800000 */
[----:B------:R-:W-:Y:S01]  /*07b0*/  UISETP.NE.AND UP0, UPT, UR5, 0x1, UPT ;  /* 0x000000010500788c */ /* 0x000fe2000bf05270 */
[----:B------:R-:W-:Y:S01]  /*07c0*/  MOV R7, UR4 ;  /* 0x0000000400077c02 */ /* 0x000fe20008000f00 */
[----:B------:R-:W-:Y:S02]  /*07d0*/  ULOP3.LUT UR5, UR20, 0x1, URZ, 0xc0, !UPT ;  /* 0x0000000114057892 */ /* 0x000fe4000f8ec0ff */
[----:B------:R-:W-:Y:S02]  /*07e0*/  MOV R15, UR20 ;  /* 0x00000014000f7c02 */ /* 0x000fe40008000f00 */
[----:B------:R-:W-:Y:S01]  /*07f0*/  UISETP.NE.U32.AND UP1, UPT, UR5, 0x1, UPT ;  /* 0x000000010500788c */ /* 0x000fe2000bf25070 */
[----:B------:R-:W-:-:S04]  /*0800*/  PLOP3.LUT P1, PT, PT, PT, UP0, 0x80, 0x8 ;  /* 0x000000000008781c */ /* 0x000fc80003f2f008 */
[----:B------:R-:W1:Y:S01]  /*0810*/  @UP0 LDCU.128 UR8, c[0x0][0x380] ;  /* 0x00007000ff0807ac */ /* 0x000e620008000c00 */
[----:B------:R-:W-:Y:S01]  /*0820*/  PLOP3.LUT P0, PT, PT, PT, UP1, 0x80, 0x8 ;  /* 0x000000000008781c */ /* 0x000fe20003f0f018 */
[----:B------:R-:W2:Y:S04]  /*0830*/  @UP0 LDCU.64 UR6, c[0x0][0x380] ;  /* 0x00007000ff0607ac */ /* 0x000ea80008000a00 */
[----:B------:R-:W3:Y:S03]  /*0840*/  @!UP1 LDCU.128 UR12, c[0x0][0x380] ;  /* 0x00007000ff0c97ac */ /* 0x000ee60008000c00 */
[C---:B------:R-:W-:Y:S02]  /*0850*/  @P1 IADD3 R3, PT, PT, R13.reuse, UR4, RZ ;  /* 0x000000040d031c10 */ /* 0x040fe4000fffe0ff */
[----:B------:R-:W-:Y:S01]  /*0860*/  @P1 IADD3 R6, P2, PT, R13, UR4, RZ ;  /* 0x000000040d061c10 */ /* 0x000fe2000ff5e0ff */
[----:B------:R-:W-:Y:S01]  /*0870*/  @UP0 UIADD3 UR4, UPT, UPT, UR4, 0x2, URZ ;  /* 0x0000000204040890 */ /* 0x000fe2000fffe0ff */
[----:B-1----:R-:W-:Y:S01]  /*0880*/  MOV R11, UR9 ;  /* 0x00000009000b7c02 */ /* 0x002fe20008000f00 */
[----:B------:R-:W-:Y:S01]  /*0890*/  IMAD.U32 R10, RZ, RZ, UR8 ;  /* 0x00000008ff0a7e24 */ /* 0x000fe2000f8e00ff */
[----:B------:R-:W-:-:S02]  /*08a0*/  MOV R4, UR10 ;  /* 0x0000000a00047c02 */ /* 0x000fc40008000f00 */
[----:B------:R-:W-:Y:S01]  /*08b0*/  MOV R5, UR11 ;  /* 0x0000000b00057c02 */ /* 0x000fe20008000f00 */
[----:B------:R-:W-:-:S04]  /*08c0*/  @P1 IMAD.WIDE.U32 R10, R3, 0x4, R10 ;  /* 0x00000004030a1825 */ /* 0x000fc800078e000a */
[----:B------:R-:W-:Y:S01]  /*08d0*/  @P1 IMAD R3, R7, UR20, R0 ;  /* 0x0000001407031c24 */ /* 0x000fe2000f8e0200 */
[----:B------:R-:W-:Y:S01]  /*08e0*/  @P1 IADD3.X R7, PT, PT, RZ, RZ, RZ, P2, !PT ;  /* 0x000000ffff071210 */ /* 0x000fe200017fe4ff */
[----:B------:R-:W-:Y:S01]  /*08f0*/  IMAD.U32 R19, RZ, RZ, UR4 ;  /* 0x00000004ff137e24 */ /* 0x000fe2000f8e00ff */
[C---:B--2---:R-:W-:Y:S01]  /*0900*/  @P1 LEA R2, P2, R6.reuse, UR6, 0x2 ;  /* 0x0000000606021c11 */ /* 0x044fe2000f8410ff */
[----:B------:R-:W-:Y:S01]  /*0910*/  @P1 IMAD.WIDE R4, R3, 0x4, R4 ;  /* 0x0000000403041825 */ /* 0x000fe200078e0204 */
[----:B------:R-:W-:Y:S01]  /*0920*/  @!P0 IADD3 R17, PT, PT, R13, UR4, RZ ;  /* 0x000000040d118c10 */ /* 0x000fe2000fffe0ff */
[----:B0-----:R-:W2:Y:S01]  /*0930*/  @P1 LDG.E R11, desc[UR18][R10.64] ;  /* 0x000000120a0b1981 */ /* 0x001ea2000c1e1900 */
[----:B------:R-:W-:Y:S01]  /*0940*/  @P1 LEA.HI.X R3, R6, UR7, R7, 0x2, P2 ;  /* 0x0000000706031c11 */ /* 0x000fe200090f1407 */
[----:B------:R-:W-:Y:S01]  /*0950*/  @!P0 IMAD R19, R19, UR20, R0 ;  /* 0x0000001413138c24 */ /* 0x000fe2000f8e0200 */
[----:B---3--:R-:W-:Y:S01]  /*0960*/  MOV R6, UR12 ;  /* 0x0000000c00067c02 */ /* 0x008fe20008000f00 */
[----:B------:R-:W-:Y:S01]  /*0970*/  @P1 IMAD.WIDE R14, R15, 0x4, R4 ;  /* 0x000000040f0e1825 */ /* 0x000fe200078e0204 */
[----:B------:R-:W-:Y:S01]  /*0980*/  MOV R7, UR13 ;  /* 0x0000000d00077c02 */ /* 0x000fe20008000f00 */
[----:B------:R-:W2:Y:S01]  /*0990*/  @P1 LDG.E R4, desc[UR18][R4.64] ;  /* 0x0000001204041981 */ /* 0x000ea2000c1e1900 */
[----:B------:R-:W-:-:S02]  /*09a0*/  MOV R8, UR14 ;  /* 0x0000000e00087c02 */ /* 0x000fc40008000f00 */
[----:B------:R-:W-:Y:S01]  /*09b0*/  MOV R9, UR15 ;  /* 0x0000000f00097c02 */ /* 0x000fe20008000f00 */
[----:B------:R-:W-:Y:S01]  /*09c0*/  @!P0 IMAD.WIDE.U32 R6, R17, 0x4, R6 ;  /* 0x0000000411068825 */ /* 0x000fe200078e0006 */
[----:B------:R-:W3:Y:S03]  /*09d0*/  @P1 LDG.E R14, desc[UR18][R14.64] ;  /* 0x000000120e0e1981 */ /* 0x000ee6000c1e1900 */
[----:B------:R-:W-:Y:S01]  /*09e0*/  @!P0 IMAD.WIDE R8, R19, 0x4, R8 ;  /* 0x0000000413088825 */ /* 0x000fe200078e0208 */
[----:B------:R-:W3:Y:S04]  /*09f0*/  @P1 LDG.E R2, desc[UR18][R2.64+0x4] ;  /* 0x0000041202021981 */ /* 0x000ee8000c1e1900 */
[----:B------:R-:W4:Y:S04]  /*0a00*/  @!P0 LDG.E R7, desc[UR18][R6.64] ;  /* 0x0000001206078981 */ /* 0x000f28000c1e1900 */
[----:B------:R-:W4:Y:S01]  /*0a10*/  @!P0 LDG.E R8, desc[UR18][R8.64] ;  /* 0x0000001208088981 */ /* 0x000f22000c1e1900 */
[----:B--2---:R-:W-:-:S04]  /*0a20*/  @P1 FFMA R11, R11, R4, R12 ;  /* 0x000000040b0b1223 */ /* 0x004fc8000000000c */
[----:B---3--:R-:W-:-:S04]  /*0a30*/  @P1 FFMA R12, R2, R14, R11 ;  /* 0x0000000e020c1223 */ /* 0x008fc8000000000b */
[----:B----4-:R-:W-:-:S07]  /*0a40*/  @!P0 FFMA R12, R7, R8, R12 ;  /* 0x00000008070c8223 */ /* 0x010fce000000000c */
.L_x_12:
[----:B------:R-:W1:Y:S01]  /*0a50*/  LDC.64 R2, c[0x0][0x390] ;  /* 0x0000e400ff027b82 */ /* 0x000e620000000a00 */
[----:B------:R-:W-:-:S05]  /*0a60*/  IADD3 R13, PT, PT, R0, R13, RZ ;  /* 0x0000000d000d7210 */ /* 0x000fca0007ffe0ff */
[----:B-1----:R-:W-:-:S05]  /*0a70*/  IMAD.WIDE R2, R13, 0x4, R2 ;  /* 0x000000040d027825 */ /* 0x002fca00078e0202 */
[----:B0-----:R-:W-:Y:S01]  /*0a80*/  STG.E desc[UR18][R2.64], R12 ;  /* 0x0000000c02007986 */ /* 0x001fe2000c101912 */
[----:B------:R-:W-:Y:S05]  /*0a90*/  EXIT ;  /* 0x000000000000794d */ /* 0x000fea0003800000 */
.L_x_14:
        /* <DEDUP_REMOVED lines=14> */
.L_x_55:


//--------------------- .text._Z13convolution2DPKfPfii --------------------------
	.section	.text._Z13convolution2DPKfPfii,"ax",@progbits
	.align	128
        .global         _Z13convolution2DPKfPfii
        .type           _Z13convolution2DPKfPfii,@function
        .size           _Z13convolution2DPKfPfii,(.L_x_56 - _Z13convolution2DPKfPfii)
        .other          _Z13convolution2DPKfPfii,@"STO_CUDA_ENTRY STV_DEFAULT"
_Z13convolution2DPKfPfii:
.text._Z13convolution2DPKfPfii:
[----:B------:R-:W-:Y:S01]  /*0000*/  LDC R1, c[0x0][0x37c] ;  /* 0x0000df00ff017b82 */ /* 0x000fe20000000800 */
[----:B------:R-:W0:Y:S01]  /*0010*/  S2R R9, SR_TID.X ;  /* 0x0000000000097919 */ /* 0x000e220000002100 */
[----:B------:R-:W1:Y:S01]  /*0020*/  LDCU.64 UR6, c[0x0][0x390] ;  /* 0x00007200ff0677ac */ /* 0x000e620008000a00 */
[----:B------:R-:W0:Y:S01]  /*0030*/  S2R R2, SR_CTAID.X ;  /* 0x0000000000027919 */ /* 0x000e220000002500 */
[----:B------:R-:W2:Y:S01]  /*0040*/  LDCU.64 UR4, c[0x0][0x358] ;  /* 0x00006b00ff0477ac */ /* 0x000ea20008000a00 */
[----:B------:R-:W3:Y:S01]  /*0050*/  S2R R11, SR_TID.Y ;  /* 0x00000000000b7919 */ /* 0x000ee20000002200 */
[----:B------:R-:W3:Y:S01]  /*0060*/  S2R R0, SR_CTAID.Y ;  /* 0x0000000000007919 */ /* 0x000ee20000002600 */
[----:B0-----:R-:W-:-:S04]  /*0070*/  LEA R2, R2, R9, 0x4 ;  /* 0x0000000902027211 */ /* 0x001fc800078e20ff */
[----:B------:R-:W-:-:S04]  /*0080*/  IADD3 R3, PT, PT, R2, -0x2, RZ ;  /* 0xfffffffe02037810 */ /* 0x000fc80007ffe0ff */
[----:B-1----:R-:W-:Y:S02]  /*0090*/  ISETP.GE.AND P0, PT, R3, UR6, PT ;  /* 0x0000000603007c0c */ /* 0x002fe4000bf06270 */
[----:B---3--:R-:W-:Y:S02]  /*00a0*/  LEA R3, R0, R11, 0x4 ;  /* 0x0000000b00037211 */ /* 0x008fe400078e20ff */
[----:B------:R-:W-:Y:S02]  /*00b0*/  ISETP.LT.OR P0, PT, R2, 0x2, P0 ;  /* 0x000000020200780c */ /* 0x000fe40000701670 */
[C---:B------:R-:W-:Y:S02]  /*00c0*/  IADD3 R0, PT, PT, R3.reuse, -0x2, RZ ;  /* 0xfffffffe03007810 */ /* 0x040fe40007ffe0ff */
[----:B------:R-:W-:-:S04]  /*00d0*/  ISETP.LT.U32.OR P0, PT, R3, 0x2, P0 ;  /* 0x000000020300780c */ /* 0x000fc80000701470 */
[----:B------:R-:W-:-:S13]  /*00e0*/  ISETP.GE.OR P0, PT, R0, UR7, P0 ;  /* 0x0000000700007c0c */ /* 0x000fda0008706670 */
[----:B------:R-:W0:Y:S01]  /*00f0*/  @!P0 LDC.64 R6, c[0x0][0x380] ;  /* 0x0000e000ff068b82 */ /* 0x000e220000000a00 */
[----:B------:R-:W-:-:S05]  /*0100*/  @!P0 IMAD R5, R0, UR6, RZ ;  /* 0x0000000600058c24 */ /* 0x000fca000f8e02ff */
[----:B------:R-:W-:-:S04]  /*0110*/  @!P0 IADD3 R0, P1, PT, R2, R5, RZ ;  /* 0x0000000502008210 */ /* 0x000fc80007f3e0ff */
[----:B------:R-:W-:Y:S02]  /*0120*/  @!P0 LEA.HI.X.SX32 R5, R5, RZ, 0x1, P1 ;  /* 0x000000ff05058211 */ /* 0x000fe400008f0eff */
[----:B0-----:R-:W-:-:S04]  /*0130*/  @!P0 LEA R6, P1, R0, R6, 0x2 ;  /* 0x0000000600068211 */ /* 0x001fc800078210ff */
[----:B------:R-:W-:-:S06]  /*0140*/  @!P0 LEA.HI.X R7, R0, R7, R5, 0x2, P1 ;  /* 0x0000000700078211 */ /* 0x000fcc00008f1405 */
[----:B--2---:R-:W2:Y:S01]  /*0150*/  @!P0 LDG.E R7, desc[UR4][R6.64+-0x8] ;  /* 0xfffff80406078981 */ /* 0x004ea2000c1e1900 */
[----:B------:R-:W-:Y:S02]  /*0160*/  MOV R0, 0x400 ;  /* 0x0000040000007802 */ /* 0x000fe40000000f00 */
[----:B------:R-:W-:Y:S01]  /*0170*/  IADD3 R4, PT, PT, R9, -0x2, RZ ;  /* 0xfffffffe09047810 */ /* 0x000fe20007ffe0ff */
[----:B------:R-:W0:Y:S01]  /*0180*/  S2R R5, SR_CgaCtaId ;  /* 0x0000000000057919 */ /* 0x000e220000008800 */
[----:B------:R-:W-:Y:S02]  /*0190*/  ISETP.GE.AND P1, PT, R2, UR6, PT ;  /* 0x0000000602007c0c */ /* 0x000fe4000bf26270 */
[----:B------:R-:W-:Y:S02]  /*01a0*/  VIADDMNMX.U32 R4, R11, 0xfffffffe, R4, !PT ;  /* 0xfffffffe0b047846 */ /* 0x000fe40007800004 */
[----:B------:R-:W-:-:S04]  /*01b0*/  ISETP.GE.OR P1, PT, R3, UR7, P1 ;  /* 0x0000000703007c0c */ /* 0x000fc80008f26670 */
[----:B------:R-:W-:Y:S02]  /*01c0*/  ISETP.GT.U32.OR P1, PT, R4, 0xf, P1 ;  /* 0x0000000f0400780c */ /* 0x000fe40000f24470 */
[----:B0-----:R-:W-:-:S05]  /*01d0*/  LEA R0, R5, R0, 0x18 ;  /* 0x0000000005007211 */ /* 0x001fca00078ec0ff */
[----:B------:R-:W-:-:S05]  /*01e0*/  IMAD R0, R11, 0x50, R0 ;  /* 0x000000500b007824 */ /* 0x000fca00078e0200 */
[----:B------:R-:W-:-:S05]  /*01f0*/  LEA R4, R9, R0, 0x2 ;  /* 0x0000000009047211 */ /* 0x000fca00078e10ff */
[----:B--2---:R0:W-:Y:S04]  /*0200*/  @!P0 STS [R4], R7 ;  /* 0x0000000704008388 */ /* 0x0041e80000000800 */
[----:B------:R0:W-:Y:S01]  /*0210*/  @P0 STS [R4], RZ ;  /* 0x000000ff04000388 */ /* 0x0001e20000000800 */
[----:B------:R-:W-:Y:S06]  /*0220*/  BAR.SYNC.DEFER_BLOCKING 0x0 ;  /* 0x0000000000007b1d */ /* 0x000fec0000010000 */
[----:B------:R-:W-:Y:S05]  /*0230*/  @P1 EXIT ;  /* 0x000000000000194d */ /* 0x000fea0003800000 */
[----:B------:R-:W1:Y:S01]  /*0240*/  LDS R0, [R4+-0xa8] ;  /* 0xffff580004007984 */ /* 0x000e620000000800 */
[----:B------:R-:W1:Y:S01]  /*0250*/  LDCU.128 UR8, c[0x3][URZ] ;  /* 0x00c00000ff0877ac */ /* 0x000e620008000c00 */
[----:B------:R-:W-:Y:S02]  /*0260*/  IMAD R3, R3, UR6, R2 ;  /* 0x0000000603037c24 */ /* 0x000fe4000f8e0202 */
[----:B0-----:R-:W0:Y:S01]  /*0270*/  LDS R7, [R4+-0xa4] ;  /* 0xffff5c0004077984 */ /* 0x001e220000000800 */
[----:B------:R-:W2:Y:S03]  /*0280*/  LDCU.128 UR12, c[0x3][0x10] ;  /* 0x00c00200ff0c77ac */ /* 0x000ea60008000c00 */
[----:B------:R-:W3:Y:S01]  /*0290*/  LDS R8, [R4+-0xa0] ;  /* 0xffff600004087984 */ /* 0x000ee20000000800 */
[----:B------:R-:W4:Y:S03]  /*02a0*/  LDCU UR7, c[0x3][0x60] ;  /* 0x00c00c00ff0777ac */ /* 0x000f260008000800 */
[----:B------:R-:W5:Y:S04]  /*02b0*/  LDS R9, [R4+-0x9c] ;  /* 0xffff640004097984 */ /* 0x000f680000000800 */
[----:B------:R-:W2:Y:S04]  /*02c0*/  LDS R10, [R4+-0x98] ;  /* 0xffff6800040a7984 */ /* 0x000ea80000000800 */
[----:B------:R-:W4:Y:S04]  /*02d0*/  LDS R11, [R4+-0x58] ;  /* 0xffffa800040b7984 */ /* 0x000f280000000800 */
[----:B------:R-:W4:Y:S04]  /*02e0*/  LDS R12, [R4+-0x54] ;  /* 0xffffac00040c7984 */ /* 0x000f280000000800 */
[----:B------:R-:W4:Y:S04]  /*02f0*/  LDS R14, [R4+-0x50] ;  /* 0xffffb000040e7984 */ /* 0x000f280000000800 */
[----:B------:R-:W4:Y:S04]  /*0300*/  LDS R16, [R4+-0x4c] ;  /* 0xffffb40004107984 */ /* 0x000f280000000800 */
[----:B------:R-:W4:Y:S01]  /*0310*/  LDS R5, [R4+-0x48] ;  /* 0xffffb80004057984 */ /* 0x000f220000000800 */
[----:B-1----:R-:W-:-:S03]  /*0320*/  FFMA R6, R0, UR8, RZ ;  /* 0x0000000800067c23 */ /* 0x002fc600080000ff */
[----:B------:R-:W-:Y:S01]  /*0330*/  LDS R13, [R4+0x50] ;  /* 0x00005000040d7984 */ /* 0x000fe20000000800 */
[----:B0-----:R-:W-:-:S03]  /*0340*/  FFMA R7, R7, UR9, R6 ;  /* 0x0000000907077c23 */ /* 0x001fc60008000006 */
[----:B------:R-:W0:Y:S01]  /*0350*/  LDS R0, [R4+-0x8] ;  /* 0xfffff80004007984 */ /* 0x000e220000000800 */
[----:B---3--:R-:W-:-:S03]  /*0360*/  FFMA R8, R8, UR10, R7 ;  /* 0x0000000a08087c23 */ /* 0x008fc60008000007 */
[----:B------:R-:W1:Y:S01]  /*0370*/  LDS R6, [R4+-0x4] ;  /* 0xfffffc0004067984 */ /* 0x000e620000000800 */
[----:B-----5:R-:W-:-:S03]  /*0380*/  FFMA R9, R9, UR11, R8 ;  /* 0x0000000b09097c23 */ /* 0x020fc60008000008 */
[----:B------:R-:W3:Y:S01]  /*0390*/  LDS R7, [R4] ;  /* 0x0000000004077984 */ /* 0x000ee20000000800 */
[----:B------:R-:W5:Y:S01]  /*03a0*/  LDCU.128 UR8, c[0x3][0x20] ;  /* 0x00c00400ff0877ac */ /* 0x000f620008000c00 */
[----:B--2---:R-:W-:Y:S02]  /*03b0*/  FFMA R10, R10, UR12, R9 ;  /* 0x0000000c0a0a7c23 */ /* 0x004fe40008000009 */
[----:B------:R-:W2:Y:S02]  /*03c0*/  LDS R8, [R4+0x4] ;  /* 0x0000040004087984 */ /* 0x000ea40000000800 */
[----:B----4-:R-:W-:Y:S02]  /*03d0*/  FFMA R11, R11, UR13, R10 ;  /* 0x0000000d0b0b7c23 */ /* 0x010fe4000800000a */
[----:B------:R-:W4:Y:S02]  /*03e0*/  LDS R9, [R4+0x8] ;  /* 0x0000080004097984 */ /* 0x000f240000000800 */
[----:B------:R-:W-:-:S02]  /*03f0*/  FFMA R11, R12, UR14, R11 ;  /* 0x0000000e0c0b7c23 */ /* 0x000fc4000800000b */
[----:B------:R-:W4:Y:S02]  /*0400*/  LDS R10, [R4+0x48] ;  /* 0x00004800040a7984 */ /* 0x000f240000000800 */
[----:B------:R-:W-:Y:S02]  /*0410*/  FFMA R11, R14, UR15, R11 ;  /* 0x0000000f0e0b7c23 */ /* 0x000fe4000800000b */
[----:B------:R-:W4:Y:S01]  /*0420*/  LDS R12, [R4+0x4c] ;  /* 0x00004c00040c7984 */ /* 0x000f220000000800 */
[----:B------:R-:W3:Y:S01]  /*0430*/  LDCU.128 UR12, c[0x3][0x30] ;  /* 0x00c00600ff0c77ac */ /* 0x000ee20008000c00 */
[----:B-----5:R-:W-:Y:S02]  /*0440*/  FFMA R16, R16, UR8, R11 ;  /* 0x0000000810107c23 */ /* 0x020fe4000800000b */
[----:B------:R-:W-:Y:S02]  /*0450*/  LDS R17, [R4+0xa0] ;  /* 0x0000a00004117984 */ /* 0x000fe40000000800 */
[----:B------:R-:W-:-:S02]  /*0460*/  FFMA R15, R5, UR9, R16 ;  /* 0x00000009050f7c23 */ /* 0x000fc40008000010 */
[----:B------:R-:W5:Y:S04]  /*0470*/  LDS R11, [R4+0x54] ;  /* 0x00005400040b7984 */ /* 0x000f680000000800 */
[----:B------:R-:W5:Y:S01]  /*0480*/  LDS R5, [R4+0x58] ;  /* 0x0000580004057984 */ /* 0x000f620000000800 */
[----:B0-----:R-:W-:-:S03]  /*0490*/  FFMA R15, R0, UR10, R15 ;  /* 0x0000000a000f7c23 */ /* 0x001fc6000800000f */
[----:B------:R-:W-:Y:S01]  /*04a0*/  LDS R19, [R4+0xa4] ;  /* 0x0000a40004137984 */ /* 0x000fe20000000800 */
[----:B-1----:R-:W-:-:S03]  /*04b0*/  FFMA R6, R6, UR11, R15 ;  /* 0x0000000b06067c23 */ /* 0x002fc6000800000f */
[----:B------:R-:W0:Y:S01]  /*04c0*/  LDS R0, [R4+0x98] ;  /* 0x0000980004007984 */ /* 0x000e220000000800 */
[----:B------:R-:W1:Y:S01]  /*04d0*/  LDCU.128 UR8, c[0x3][0x40] ;  /* 0x00c00800ff0877ac */ /* 0x000e620008000c00 */
[----:B---3--:R-:W-:Y:S02]  /*04e0*/  FFMA R7, R7, UR12, R6 ;  /* 0x0000000c07077c23 */ /* 0x008fe40008000006 */
[----:B------:R-:W3:Y:S02]  /*04f0*/  LDS R15, [R4+0x9c] ;  /* 0x00009c00040f7984 */ /* 0x000ee40000000800 */
[----:B--2---:R-:W-:Y:S02]  /*0500*/  FFMA R8, R8, UR13, R7 ;  /* 0x0000000d08087c23 */ /* 0x004fe40008000007 */
[----:B------:R-:W2:Y:S01]  /*0510*/  LDS R21, [R4+0xa8] ;  /* 0x0000a80004157984 */ /* 0x000ea20000000800 */
[----:B------:R-:W0:Y:S01]  /*0520*/  LDC.64 R6, c[0x0][0x388] ;  /* 0x0000e200ff067b82 */ /* 0x000e220000000a00 */
[----:B----4-:R-:W-:-:S04]  /*0530*/  FFMA R9, R9, UR14, R8 ;  /* 0x0000000e09097c23 */ /* 0x010fc80008000008 */
[----:B------:R-:W-:Y:S01]  /*0540*/  FFMA R9, R10, UR15, R9 ;  /* 0x0000000f0a097c23 */ /* 0x000fe20008000009 */
[----:B------:R-:W4:Y:S03]  /*0550*/  LDCU.128 UR12, c[0x3][0x50] ;  /* 0x00c00a00ff0c77ac */ /* 0x000f260008000c00 */
[----:B-1----:R-:W-:-:S04]  /*0560*/  FFMA R12, R12, UR8, R9 ;  /* 0x000000080c0c7c23 */ /* 0x002fc80008000009 */
[----:B------:R-:W-:-:S04]  /*0570*/  FFMA R12, R13, UR9, R12 ;  /* 0x000000090d0c7c23 */ /* 0x000fc8000800000c */
[----:B-----5:R-:W-:-:S04]  /*0580*/  FFMA R12, R11, UR10, R12 ;  /* 0x0000000a0b0c7c23 */ /* 0x020fc8000800000c */
[----:B------:R-:W-:Y:S01]  /*0590*/  FFMA R5, R5, UR11, R12 ;  /* 0x0000000b05057c23 */ /* 0x000fe2000800000c */
[----:B0-----:R-:W-:-:S04]  /*05a0*/  IMAD.WIDE R6, R3, 0x4, R6 ;  /* 0x0000000403067825 */ /* 0x001fc800078e0206 */
[----:B----4-:R-:W-:-:S04]  /*05b0*/  FFMA R0, R0, UR12, R5 ;  /* 0x0000000c00007c23 */ /* 0x010fc80008000005 */
[----:B---3--:R-:W-:-:S04]  /*05c0*/  FFMA R0, R15, UR13, R0 ;  /* 0x0000000d0f007c23 */ /* 0x008fc80008000000 */
[----:B------:R-:W-:-:S04]  /*05d0*/  FFMA R0, R17, UR14, R0 ;  /* 0x0000000e11007c23 */ /* 0x000fc80008000000 */
[----:B------:R-:W-:-:S04]  /*05e0*/  FFMA R0, R19, UR15, R0 ;  /* 0x0000000f13007c23 */ /* 0x000fc80008000000 */
[----:B--2---:R-:W-:-:S05]  /*05f0*/  FFMA R21, R21, UR7, R0 ;  /* 0x0000000715157c23 */ /* 0x004fca0008000000 */
[----:B------:R-:W-:Y:S01]  /*0600*/  STG.E desc[UR4][R6.64], R21 ;  /* 0x0000001506007986 */ /* 0x000fe2000c101904 */
[----:B------:R-:W-:Y:S05]  /*0610*/  EXIT ;  /* 0x000000000000794d */ /* 0x000fea0003800000 */
.L_x_15:
        /* <DEDUP_REMOVED lines=14> */
.L_x_56:


//--------------------- .text._Z17elementWiseSharedPKfS0_Pfi --------------------------
	.section	.text._Z17elementWiseSharedPKfS0_Pfi,"ax",@progbits
	.align	128
        .global         _Z17elementWiseSharedPKfS0_Pfi
        .type           _Z17elementWiseSharedPKfS0_Pfi,@function
        .size           _Z17elementWiseSharedPKfS0_Pfi,(.L_x_57 - _Z17elementWiseSharedPKfS0_Pfi)
        .other          _Z17elementWiseSharedPKfS0_Pfi,@"STO_CUDA_ENTRY STV_DEFAULT"
_Z17elementWiseSharedPKfS0_Pfi:
.text._Z17elementWiseSharedPKfS0_Pfi:
[----:B------:R-:W-:Y:S01]  /*0000*/  LDC R1, c[0x0][0x37c] ;  /* 0x0000df00ff017b82 */ /* 0x000fe20000000800 */
[----:B------:R-:W0:Y:S01]  /*0010*/  S2R R2, SR_CTAID.Y ;  /* 0x0000000000027919 */ /* 0x000e220000002600 */
[----:B------:R-:W1:Y:S06]  /*0020*/  LDCU UR10, c[0x0][0x398] ;  /* 0x00007300ff0a77ac */ /* 0x000e6c0008000800 */
[----:B------:R-:W2:Y:S01]  /*0030*/  LDC.64 R4, c[0x0][0x380] ;  /* 0x0000e000ff047b82 */ /* 0x000ea20000000a00 */
[----:B------:R-:W0:Y:S01]  /*0040*/  S2R R11, SR_TID.Y ;  /* 0x00000000000b7919 */ /* 0x000e220000002200 */
[----:B------:R-:W3:Y:S01]  /*0050*/  LDCU.64 UR8, c[0x0][0x358] ;  /* 0x00006b00ff0877ac */ /* 0x000ee20008000a00 */
[----:B------:R-:W4:Y:S05]  /*0060*/  S2R R3, SR_CTAID.X ;  /* 0x0000000000037919 */ /* 0x000f2a0000002500 */
[----:B------:R-:W5:Y:S01]  /*0070*/  LDC.64 R6, c[0x0][0x388] ;  /* 0x0000e200ff067b82 */ /* 0x000f620000000a00 */
[----:B------:R-:W4:Y:S01]  /*0080*/  S2R R10, SR_TID.X ;  /* 0x00000000000a7919 */ /* 0x000f220000002100 */
[----:B0-----:R-:W-:-:S02]  /*0090*/  IMAD R2, R2, 0x10, R11 ;  /* 0x0000001002027824 */ /* 0x001fc400078e020b */
[----:B----4-:R-:W-:-:S05]  /*00a0*/  IMAD R3, R3, 0x10, R10 ;  /* 0x0000001003037824 */ /* 0x010fca00078e020a */
[----:B------:R-:W-:-:S04]  /*00b0*/  VIMNMX R8, PT, PT, R2, R3, !PT ;  /* 0x0000000302087248 */ /* 0x000fc80007fe0100 */
[----:B-1----:R-:W-:-:S13]  /*00c0*/  ISETP.GE.AND P0, PT, R8, UR10, PT ;  /* 0x0000000a08007c0c */ /* 0x002fda000bf06270 */
[----:B------:R-:W-:-:S04]  /*00d0*/  @!P0 IMAD R9, R2, UR10, R3 ;  /* 0x0000000a02098c24 */ /* 0x000fc8000f8e0203 */
[----:B--2---:R-:W-:-:S04]  /*00e0*/  @!P0 IMAD.WIDE R4, R9, 0x4, R4 ;  /* 0x0000000409048825 */ /* 0x004fc800078e0204 */
[----:B-----5:R-:W-:Y:S02]  /*00f0*/  @!P0 IMAD.WIDE R6, R9, 0x4, R6 ;  /* 0x0000000409068825 */ /* 0x020fe400078e0206 */
[----:B---3--:R-:W2:Y:S04]  /*0100*/  @!P0 LDG.E R5, desc[UR8][R4.64] ;  /* 0x0000000804058981 */ /* 0x008ea8000c1e1900 */
[----:B------:R-:W3:Y:S01]  /*0110*/  @!P0 LDG.E R7, desc[UR8][R6.64] ;  /* 0x0000000806078981 */ /* 0x000ee2000c1e1900 */
[----:B------:R-:W0:Y:S01]  /*0120*/  S2UR UR6, SR_CgaCtaId ;  /* 0x00000000000679c3 */ /* 0x000e220000008800 */
[----:B------:R-:W-:Y:S01]  /*0130*/  UMOV UR4, 0x400 ;  /* 0x0000040000047882 */ /* 0x000fe20000000000 */
[----:B------:R-:W-:Y:S01]  /*0140*/  ISETP.GE.AND P1, PT, R8, UR10, PT ;  /* 0x0000000a08007c0c */ /* 0x000fe2000bf26270 */
[----:B------:R-:W-:-:S02]  /*0150*/  UIADD3 UR5, UPT, UPT, UR4, 0x400, URZ ;  /* 0x0000040004057890 */ /* 0x000fc4000fffe0ff */
[----:B0-----:R-:W-:Y:S02]  /*0160*/  ULEA UR4, UR6, UR4, 0x18 ;  /* 0x0000000406047291 */ /* 0x001fe4000f8ec0ff */
[----:B------:R-:W-:-:S04]  /*0170*/  ULEA UR5, UR6, UR5, 0x18 ;  /* 0x0000000506057291 */ /* 0x000fc8000f8ec0ff */
[C---:B------:R-:W-:Y:S02]  /*0180*/  LEA R0, R11.reuse, UR4, 0x6 ;  /* 0x000000040b007c11 */ /* 0x040fe4000f8e30ff */
[----:B------:R-:W-:-:S03]  /*0190*/  LEA R9, R11, UR5, 0x6 ;  /* 0x000000050b097c11 */ /* 0x000fc6000f8e30ff */
[C---:B------:R-:W-:Y:S02]  /*01a0*/  IMAD R8, R10.reuse, 0x4, R0 ;  /* 0x000000040a087824 */ /* 0x040fe400078e0200 */
[----:B------:R-:W-:-:S03]  /*01b0*/  IMAD R0, R10, 0x4, R9 ;  /* 0x000000040a007824 */ /* 0x000fc600078e0209 */
[----:B--2---:R0:W-:Y:S04]  /*01c0*/  @!P0 STS [R8], R5 ;  /* 0x0000000508008388 */ /* 0x0041e80000000800 */
[----:B---3--:R0:W-:Y:S01]  /*01d0*/  @!P0 STS [R0], R7 ;  /* 0x0000000700008388 */ /* 0x0081e20000000800 */
[----:B------:R-:W-:Y:S06]  /*01e0*/  BAR.SYNC.DEFER_BLOCKING 0x0 ;  /* 0x0000000000007b1d */ /* 0x000fec0000010000 */
[----:B------:R-:W-:Y:S05]  /*01f0*/  @P1 EXIT ;  /* 0x000000000000194d */ /* 0x000fea0003800000 */
[----:B0-----:R-:W0:Y:S01]  /*0200*/  LDS R5, [R8] ;  /* 0x0000000008057984 */ /* 0x001e220000000800 */
[----:B------:R-:W-:Y:S01]  /*0210*/  BSSY.RECONVERGENT B0, `(.L_x_16) ;  /* 0x0000069000007945 */ /* 0x000fe20003800200 */
[C---:B0-----:R-:W-:Y:S01]  /*0220*/  FMUL R4, R5.reuse, 0.63661974668502807617 ;  /* 0x3f22f98305047820 */ /* 0x041fe20000400000 */
[----:B------:R-:W-:-:S03]  /*0230*/  FSETP.GE.AND P0, PT, |R5|, 105615, PT ;  /* 0x47ce47800500780b */ /* 0x000fc60003f06200 */
[----:B------:R-:W0:Y:S02]  /*0240*/  F2I.NTZ R10, R4 ;  /* 0x00000004000a7305 */ /* 0x000e240000203100 */
[----:B0-----:R-:W-:-:S05]  /*0250*/  I2FP.F32.S32 R6, R10 ;  /* 0x0000000a00067245 */ /* 0x001fca0000201400 */
[----:B------:R-:W-:-:S04]  /*0260*/  FFMA R7, R6, -1.5707962512969970703, R5 ;  /* 0xbfc90fda06077823 */ /* 0x000fc80000000005 */
[----:B------:R-:W-:-:S04]  /*0270*/  FFMA R7, R6, -7.5497894158615963534e-08, R7 ;  /* 0xb3a2216806077823 */ /* 0x000fc80000000007 */
[----:B------:R-:W-:Y:S01]  /*0280*/  FFMA R9, R6, -5.3903029534742383927e-15, R7 ;  /* 0xa7c234c506097823 */ /* 0x000fe20000000007 */
[----:B------:R-:W-:Y:S06]  /*0290*/  @!P0 BRA `(.L_x_17) ;  /* 0x0000000400808947 */ /* 0x000fec0003800000 */
[----:B------:R-:W-:-:S13]  /*02a0*/  FSETP.NEU.AND P0, PT, |R5|, +INF , PT ;  /* 0x7f8000000500780b */ /* 0x000fda0003f0d200 */
[----:B------:R-:W-:Y:S01]  /*02b0*/  @!P0 FMUL R9, RZ, R5 ;  /* 0x00000005ff098220 */ /* 0x000fe20000400000 */
[----:B------:R-:W-:Y:S01]  /*02c0*/  @!P0 IMAD.MOV.U32 R10, RZ, RZ, RZ ;  /* 0x000000ffff0a8224 */ /* 0x000fe200078e00ff */
[----:B------:R-:W-:Y:S06]  /*02d0*/  @!P0 BRA `(.L_x_17) ;  /* 0x0000000400708947 */ /* 0x000fec0003800000 */
[----:B------:R-:W-:Y:S02]  /*02e0*/  IMAD.SHL.U32 R4, R5, 0x100, RZ ;  /* 0x0000010005047824 */ /* 0x000fe400078e00ff */
[----:B------:R-:W-:Y:S02]  /*02f0*/  HFMA2 R6, -RZ, RZ, 0, 0 ;  /* 0x00000000ff067431 */ /* 0x000fe400000001ff */
[----:B------:R-:W-:Y:S01]  /*0300*/  IMAD.MOV.U32 R17, RZ, RZ, RZ ;  /* 0x000000ffff117224 */ /* 0x000fe200078e00ff */
[----:B------:R-:W0:Y:S01]  /*0310*/  LDCU.64 UR6, c[0x4][URZ] ;  /* 0x01000000ff0677ac */ /* 0x000e220008000a00 */
[----:B------:R-:W-:Y:S01]  /*0320*/  LOP3.LUT R7, R4, 0x80000000, RZ, 0xfc, !PT ;  /* 0x8000000004077812 */ /* 0x000fe200078efcff */
[----:B------:R-:W-:Y:S01]  /*0330*/  UMOV UR5, URZ ;  /* 0x000000ff00057c82 */ /* 0x000fe20008000000 */
[----:B------:R-:W-:-:S05]  /*0340*/  UMOV UR4, URZ ;  /* 0x000000ff00047c82 */ /* 0x000fca0008000000 */
.L_x_18:
[----:B0-----:R-:W-:Y:S02]  /*0350*/  IMAD.U32 R10, RZ, RZ, UR6 ;  /* 0x00000006ff0a7e24 */ /* 0x001fe4000f8e00ff */
[----:B------:R-:W-:-:S05]  /*0360*/  IMAD.U32 R11, RZ, RZ, UR7 ;  /* 0x00000007ff0b7e24 */ /* 0x000fca000f8e00ff */
[----:B------:R-:W2:Y:S01]  /*0370*/  LDG.E.CONSTANT R8, desc[UR8][R10.64] ;  /* 0x000000080a087981 */ /* 0x000ea2000c1e9900 */
[----:B------:R-:W-:Y:S01]  /*0380*/  UIADD3 UR4, UPT, UPT, UR4, 0x1, URZ ;  /* 0x0000000104047890 */ /* 0x000fe2000fffe0ff */
[C---:B------:R-:W-:Y:S01]  /*0390*/  ISETP.EQ.AND P0, PT, R17.reuse, RZ, PT ;  /* 0x000000ff1100720c */ /* 0x040fe20003f02270 */
[----:B------:R-:W-:Y:S01]  /*03a0*/  UIADD3 UR6, UP1, UPT, UR6, 0x4, URZ ;  /* 0x0000000406067890 */ /* 0x000fe2000ff3e0ff */
[C---:B------:R-:W-:Y:S01]  /*03b0*/  ISETP.EQ.AND P1, PT, R17.reuse, 0x4, PT ;  /* 0x000000041100780c */ /* 0x040fe20003f22270 */
[----:B------:R-:W-:Y:S01]  /*03c0*/  UISETP.NE.AND UP0, UPT, UR4, 0x6, UPT ;  /* 0x000000060400788c */ /* 0x000fe2000bf05270 */
[C---:B------:R-:W-:Y:S01]  /*03d0*/  ISETP.EQ.AND P2, PT, R17.reuse, 0x8, PT ;  /* 0x000000081100780c */ /* 0x040fe20003f42270 */
[----:B------:R-:W-:Y:S01]  /*03e0*/  UIADD3.X UR7, UPT, UPT, URZ, UR7, URZ, UP1, !UPT ;  /* 0x00000007ff077290 */ /* 0x000fe20008ffe4ff */
[C---:B------:R-:W-:Y:S02]  /*03f0*/  ISETP.EQ.AND P3, PT, R17.reuse, 0xc, PT ;  /* 0x0000000c1100780c */ /* 0x040fe40003f62270 */
[----:B------:R-:W-:-:S02]  /*0400*/  ISETP.EQ.AND P4, PT, R17, 0x10, PT ;  /* 0x000000101100780c */ /* 0x000fc40003f82270 */
[C---:B------:R-:W-:Y:S01]  /*0410*/  ISETP.EQ.AND P5, PT, R17.reuse, 0x14, PT ;  /* 0x000000141100780c */ /* 0x040fe20003fa2270 */
[----:B------:R-:W-:Y:S02]  /*0420*/  VIADD R17, R17, 0x4 ;  /* 0x0000000411117836 */ /* 0x000fe40000000000 */
[----:B--2---:R-:W-:-:S03]  /*0430*/  IMAD.WIDE.U32 R8, R8, R7, RZ ;  /* 0x0000000708087225 */ /* 0x004fc600078e00ff */
[----:B------:R-:W-:-:S04]  /*0440*/  IADD3 R8, P6, PT, R8, R6, RZ ;  /* 0x0000000608087210 */ /* 0x000fc80007fde0ff */
[----:B------:R-:W-:Y:S01]  /*0450*/  IADD3.X R6, PT, PT, R9, UR5, RZ, P6, !PT ;  /* 0x0000000509067c10 */ /* 0x000fe2000b7fe4ff */
[--C-:B------:R-:W-:Y:S01]  /*0460*/  @P0 IMAD.MOV.U32 R4, RZ, RZ, R8.reuse ;  /* 0x000000ffff040224 */ /* 0x100fe200078e0008 */
[----:B------:R-:W-:Y:S01]  /*0470*/  @P2 MOV R14, R8 ;  /* 0x00000008000e2202 */ /* 0x000fe20000000f00 */
[--C-:B------:R-:W-:Y:S02]  /*0480*/  @P1 IMAD.MOV.U32 R13, RZ, RZ, R8.reuse ;  /* 0x000000ffff0d1224 */ /* 0x100fe400078e0008 */
[--C-:B------:R-:W-:Y:S02]  /*0490*/  @P3 IMAD.MOV.U32 R15, RZ, RZ, R8.reuse ;  /* 0x000000ffff0f3224 */ /* 0x100fe400078e0008 */
[--C-:B------:R-:W-:Y:S02]  /*04a0*/  @P4 IMAD.MOV.U32 R16, RZ, RZ, R8.reuse ;  /* 0x000000ffff104224 */ /* 0x100fe400078e0008 */
[----:B------:R-:W-:Y:S01]  /*04b0*/  @P5 IMAD.MOV.U32 R12, RZ, RZ, R8 ;  /* 0x000000ffff0c5224 */ /* 0x000fe200078e0008 */
[----:B------:R-:W-:Y:S06]  /*04c0*/  BRA.U UP0, `(.L_x_18) ;  /* 0xfffffffd00a07547 */ /* 0x000fec000b83ffff */
[----:B------:R-:W-:Y:S01]  /*04d0*/  SHF.R.U32.HI R7, RZ, 0x17, R5 ;  /* 0x00000017ff077819 */ /* 0x000fe20000011605 */
[----:B------:R-:W-:Y:S03]  /*04e0*/  BSSY.RECONVERGENT B1, `(.L_x_19) ;  /* 0x0000029000017945 */ /* 0x000fe60003800200 */
[C---:B------:R-:W-:Y:S02]  /*04f0*/  LOP3.LUT R8, R7.reuse, 0xe0, RZ, 0xc0, !PT ;  /* 0x000000e007087812 */ /* 0x040fe400078ec0ff */
[----:B------:R-:W-:-:S03]  /*0500*/  LOP3.LUT P6, RZ, R7, 0x1f, RZ, 0xc0, !PT ;  /* 0x0000001f07ff7812 */ /* 0x000fc600078cc0ff */
[----:B------:R-:W-:-:S05]  /*0510*/  VIADD R8, R8, 0xffffff80 ;  /* 0xffffff8008087836 */ /* 0x000fca0000000000 */
[----:B------:R-:W-:-:S04]  /*0520*/  SHF.R.U32.HI R8, RZ, 0x5, R8 ;  /* 0x00000005ff087819 */ /* 0x000fc80000011608 */
[----:B------:R-:W-:-:S04]  /*0530*/  LEA R11, -R8, RZ, 0x2 ;  /* 0x000000ff080b7211 */ /* 0x000fc800078e11ff */
[C---:B------:R-:W-:Y:S02]  /*0540*/  ISETP.EQ.AND P3, PT, R11.reuse, -0x18, PT ;  /* 0xffffffe80b00780c */ /* 0x040fe40003f62270 */
[C---:B------:R-:W-:Y:S02]  /*0550*/  ISETP.EQ.AND P4, PT, R11.reuse, -0x14, PT ;  /* 0xffffffec0b00780c */ /* 0x040fe40003f82270 */
[C---:B------:R-:W-:Y:S02]  /*0560*/  ISETP.EQ.AND P2, PT, R11.reuse, -0x10, PT ;  /* 0xfffffff00b00780c */ /* 0x040fe40003f42270 */
[C---:B------:R-:W-:Y:S02]  /*0570*/  ISETP.EQ.AND P1, PT, R11.reuse, -0xc, PT ;  /* 0xfffffff40b00780c */ /* 0x040fe40003f22270 */
[C---:B------:R-:W-:Y:S02]  /*0580*/  ISETP.EQ.AND P0, PT, R11.reuse, -0x8, PT ;  /* 0xfffffff80b00780c */ /* 0x040fe40003f02270 */
[----:B------:R-:W-:-:S03]  /*0590*/  ISETP.EQ.AND P5, PT, R11, RZ, PT ;  /* 0x000000ff0b00720c */ /* 0x000fc60003fa2270 */
[--C-:B------:R-:W-:Y:S01]  /*05a0*/  @P3 IMAD.MOV.U32 R8, RZ, RZ, R4.reuse ;  /* 0x000000ffff083224 */ /* 0x100fe200078e0004 */
[C---:B------:R-:W-:Y:S01]  /*05b0*/  ISETP.EQ.AND P3, PT, R11.reuse, -0x4, PT ;  /* 0xfffffffc0b00780c */ /* 0x040fe20003f62270 */
[----:B------:R-:W-:Y:S02]  /*05c0*/  @P4 IMAD.MOV.U32 R9, RZ, RZ, R4 ;  /* 0x000000ffff094224 */ /* 0x000fe400078e0004 */
[----:B------:R-:W-:Y:S01]  /*05d0*/  @P4 IMAD.MOV.U32 R8, RZ, RZ, R13 ;  /* 0x000000ffff084224 */ /* 0x000fe200078e000d */
[----:B------:R-:W-:Y:S01]  /*05e0*/  ISETP.EQ.AND P4, PT, R11, 0x4, PT ;  /* 0x000000040b00780c */ /* 0x000fe20003f82270 */
[----:B------:R-:W-:Y:S02]  /*05f0*/  @P2 IMAD.MOV.U32 R8, RZ, RZ, R14 ;  /* 0x000000ffff082224 */ /* 0x000fe400078e000e */
[----:B------:R-:W-:Y:S02]  /*0600*/  @P1 IMAD.MOV.U32 R8, RZ, RZ, R15 ;  /* 0x000000ffff081224 */ /* 0x000fe400078e000f */
[----:B------:R-:W-:-:S02]  /*0610*/  @P0 IMAD.MOV.U32 R8, RZ, RZ, R16 ;  /* 0x000000ffff080224 */ /* 0x000fc400078e0010 */
[----:B------:R-:W-:Y:S01]  /*0620*/  @P2 IMAD.MOV.U32 R9, RZ, RZ, R13 ;  /* 0x000000ffff092224 */ /* 0x000fe200078e000d */
[----:B------:R-:W-:Y:S01]  /*0630*/  @P1 MOV R9, R14 ;  /* 0x0000000e00091202 */ /* 0x000fe20000000f00 */
[----:B------:R-:W-:Y:S02]  /*0640*/  @P3 IMAD.MOV.U32 R8, RZ, RZ, R12 ;  /* 0x000000ffff083224 */ /* 0x000fe400078e000c */
[----:B------:R-:W-:Y:S02]  /*0650*/  @P5 IMAD.MOV.U32 R8, RZ, RZ, R6 ;  /* 0x000000ffff085224 */ /* 0x000fe400078e0006 */
[----:B------:R-:W-:Y:S02]  /*0660*/  @P0 IMAD.MOV.U32 R9, RZ, RZ, R15 ;  /* 0x000000ffff090224 */ /* 0x000fe400078e000f */
[----:B------:R-:W-:Y:S01]  /*0670*/  @P3 IMAD.MOV.U32 R9, RZ, RZ, R16 ;  /* 0x000000ffff093224 */ /* 0x000fe200078e0010 */
[----:B------:R-:W-:Y:S01]  /*0680*/  @P5 MOV R9, R12 ;  /* 0x0000000c00095202 */ /* 0x000fe20000000f00 */
[----:B------:R-:W-:-:S02]  /*0690*/  @P4 IMAD.MOV.U32 R9, RZ, RZ, R6 ;  /* 0x000000ffff094224 */ /* 0x000fc400078e0006 */
[----:B------:R-:W-:Y:S01]  /*06a0*/  IMAD.MOV.U32 R10, RZ, RZ, R8 ;  /* 0x000000ffff0a7224 */ /* 0x000fe200078e0008 */
[----:B------:R-:W-:Y:S06]  /*06b0*/  @!P6 BRA `(.L_x_20) ;  /* 0x00000000002ce947 */ /* 0x000fec0003800000 */
[----:B------:R-:W-:Y:S01]  /*06c0*/  @P2 IMAD.MOV.U32 R8, RZ, RZ, R4 ;  /* 0x000000ffff082224 */ /* 0x000fe200078e0004 */
[----:B------:R-:W-:Y:S01]  /*06d0*/  LOP3.LUT R7, R7, 0x1f, RZ, 0xc0, !PT ;  /* 0x0000001f07077812 */ /* 0x000fe200078ec0ff */
[----:B------:R-:W-:Y:S01]  /*06e0*/  @P1 IMAD.MOV.U32 R8, RZ, RZ, R13 ;  /* 0x000000ffff081224 */ /* 0x000fe200078e000d */
[----:B------:R-:W-:Y:S01]  /*06f0*/  @P0 MOV R8, R14 ;  /* 0x0000000e00080202 */ /* 0x000fe20000000f00 */
[----:B------:R-:W-:Y:S01]  /*0700*/  @P3 IMAD.MOV.U32 R8, RZ, RZ, R15 ;  /* 0x000000ffff083224 */ /* 0x000fe200078e000f */
[----:B------:R-:W-:Y:S01]  /*0710*/  ISETP.EQ.AND P0, PT, R11, 0x8, PT ;  /* 0x000000080b00780c */ /* 0x000fe20003f02270 */
[----:B------:R-:W-:Y:S01]  /*0720*/  @P5 IMAD.MOV.U32 R8, RZ, RZ, R16 ;  /* 0x000000ffff085224 */ /* 0x000fe200078e0010 */
[----:B------:R-:W-:Y:S01]  /*0730*/  SHF.L.W.U32.HI R10, R9, R7, R10 ;  /* 0x00000007090a7219 */ /* 0x000fe20000010e0a */
[----:B------:R-:W-:-:S10]  /*0740*/  @P4 IMAD.MOV.U32 R8, RZ, RZ, R12 ;  /* 0x000000ffff084224 */ /* 0x000fd400078e000c */
[----:B------:R-:W-:-:S05]  /*0750*/  @P0 IMAD.MOV.U32 R8, RZ, RZ, R6 ;  /* 0x000000ffff080224 */ /* 0x000fca00078e0006 */
[----:B------:R-:W-:-:S07]  /*0760*/  SHF.L.W.U32.HI R9, R8, R7, R9 ;  /* 0x0000000708097219 */ /* 0x000fce0000010e09 */
.L_x_20:
[----:B------:R-:W-:Y:S05]  /*0770*/  BSYNC.RECONVERGENT B1 ;  /* 0x0000000000017941 */ /* 0x000fea0003800200 */
.L_x_19:
[C---:B------:R-:W-:Y:S01]  /*0780*/  SHF.L.W.U32.HI R11, R9.reuse, 0x2, R10 ;  /* 0x00000002090b7819 */ /* 0x040fe20000010e0a */
[----:B------:R-:W-:Y:S01]  /*0790*/  IMAD.SHL.U32 R9, R9, 0x4, RZ ;  /* 0x0000000409097824 */ /* 0x000fe200078e00ff */
[----:B------:R-:W-:Y:S01]  /*07a0*/  UMOV UR4, 0x54442d19 ;  /* 0x54442d1900047882 */ /* 0x000fe20000000000 */
[----:B------:R-:W-:Y:S01]  /*07b0*/  UMOV UR5, 0x3bf921fb ;  /* 0x3bf921fb00057882 */ /* 0x000fe20000000000 */
[----:B------:R-:W-:Y:S02]  /*07c0*/  SHF.R.S32.HI R6, RZ, 0x1f, R11 ;  /* 0x0000001fff067819 */ /* 0x000fe4000001140b */
[----:B------:R-:W-:Y:S02]  /*07d0*/  ISETP.GE.AND P0, PT, R5, RZ, PT ;  /* 0x000000ff0500720c */ /* 0x000fe40003f06270 */
[C---:B------:R-:W-:Y:S02]  /*07e0*/  LOP3.LUT R8, R6.reuse, R9, RZ, 0x3c, !PT ;  /* 0x0000000906087212 */ /* 0x040fe400078e3cff */
[----:B------:R-:W-:-:S02]  /*07f0*/  LOP3.LUT R9, R6, R11, RZ, 0x3c, !PT ;  /* 0x0000000b06097212 */ /* 0x000fc400078e3cff */
[----:B------:R-:W-:Y:S02]  /*0800*/  SHF.R.U32.HI R10, RZ, 0x1e, R10 ;  /* 0x0000001eff0a7819 */ /* 0x000fe4000001160a */
[----:B------:R-:W0:Y:S01]  /*0810*/  I2F.F64.S64 R6, R8 ;  /* 0x0000000800067312 */ /* 0x000e220000301c00 */
[C---:B------:R-:W-:Y:S02]  /*0820*/  LOP3.LUT R5, R11.reuse, R5, RZ, 0x3c, !PT ;  /* 0x000000050b057212 */ /* 0x040fe400078e3cff */
[----:B------:R-:W-:Y:S02]  /*0830*/  LEA.HI R10, R11, R10, RZ, 0x1 ;  /* 0x0000000a0b0a7211 */ /* 0x000fe400078f08ff */
[----:B------:R-:W-:Y:S02]  /*0840*/  ISETP.GE.AND P1, PT, R5, RZ, PT ;  /* 0x000000ff0500720c */ /* 0x000fe40003f26270 */
[----:B------:R-:W-:-:S05]  /*0850*/  IADD3 R5, PT, PT, -R10, RZ, RZ ;  /* 0x000000ff0a057210 */ /* 0x000fca0007ffe1ff */
[----:B------:R-:W-:Y:S01]  /*0860*/  @!P0 IMAD.MOV.U32 R10, RZ, RZ, R5 ;  /* 0x000000ffff0a8224 */ /* 0x000fe200078e0005 */
[----:B0-----:R-:W-:-:S10]  /*0870*/  DMUL R6, R6, UR4 ;  /* 0x0000000406067c28 */ /* 0x001fd40008000000 */
[----:B------:R-:W0:Y:S02]  /*0880*/  F2F.F32.F64 R6, R6 ;  /* 0x0000000600067310 */ /* 0x000e240000301000 */
[----:B0-----:R-:W-:-:S07]  /*0890*/  FSEL R9, -R6, R6, !P1 ;  /* 0x0000000606097208 */ /* 0x001fce0004800100 */
.L_x_17:
[----:B------:R-:W-:Y:S05]  /*08a0*/  BSYNC.RECONVERGENT B0 ;  /* 0x0000000000007941 */ /* 0x000fea0003800200 */
.L_x_16:
[----:B------:R0:W1:Y:S01]  /*08b0*/  LDS R5, [R0] ;  /* 0x0000000000057984 */ /* 0x0000620000000800 */
[C---:B------:R-:W-:Y:S01]  /*08c0*/  LOP3.LUT R11, R10.reuse, 0x1, RZ, 0xc0, !PT ;  /* 0x000000010a0b7812 */ /* 0x040fe200078ec0ff */
[----:B------:R-:W-:Y:S02]  /*08d0*/  IMAD.MOV.U32 R6, RZ, RZ, 0x37cbac00 ;  /* 0x37cbac00ff067424 */ /* 0x000fe400078e00ff */
[----:B------:R-:W-:Y:S01]  /*08e0*/  FMUL R7, R9, R9 ;  /* 0x0000000909077220 */ /* 0x000fe20000400000 */
[----:B------:R-:W-:Y:S01]  /*08f0*/  VIADD R10, R10, 0x1 ;  /* 0x000000010a0a7836 */ /* 0x000fe20000000000 */
[----:B------:R-:W-:Y:S01]  /*0900*/  ISETP.NE.U32.AND P0, PT, R11, 0x1, PT ;  /* 0x000000010b00780c */ /* 0x000fe20003f05070 */
[----:B------:R-:W-:Y:S02]  /*0910*/  IMAD.MOV.U32 R11, RZ, RZ, 0x3c0885e4 ;  /* 0x3c0885e4ff0b7424 */ /* 0x000fe400078e00ff */
[----:B------:R-:W-:Y:S01]  /*0920*/  FFMA R17, R7, R6, -0.0013887860113754868507 ;  /* 0xbab607ed07117423 */ /* 0x000fe20000000006 */
[----:B------:R-:W-:Y:S01]  /*0930*/  BSSY.RECONVERGENT B0, `(.L_x_21) ;  /* 0x0000073000007945 */ /* 0x000fe20003800200 */
[----:B------:R-:W-:-:S02]  /*0940*/  LOP3.LUT P1, RZ, R10, 0x2, RZ, 0xc0, !PT ;  /* 0x000000020aff7812 */ /* 0x000fc4000782c0ff */
[----:B0-----:R-:W-:Y:S01]  /*0950*/  FSEL R0, R11, 0.041666727513074874878, !P0 ;  /* 0x3d2aaabb0b007808 */ /* 0x001fe20004000000 */
[----:B------:R-:W-:Y:S01]  /*0960*/  IMAD.MOV.U32 R11, RZ, RZ, 0x3e2aaaa8 ;  /* 0x3e2aaaa8ff0b7424 */ /* 0x000fe200078e00ff */
[----:B------:R-:W-:-:S04]  /*0970*/  FSEL R18, R17, -0.00019574658654164522886, P0 ;  /* 0xb94d415311127808 */ /* 0x000fc80000000000 */
[----:B------:R-:W-:Y:S01]  /*0980*/  FSEL R10, -R11, -0.4999999701976776123, !P0 ;  /* 0xbeffffff0b0a7808 */ /* 0x000fe20004000100 */
[----:B------:R-:W-:Y:S01]  /*0990*/  FFMA R18, R7, R18, R0 ;  /* 0x0000001207127223 */ /* 0x000fe20000000000 */
[----:B------:R-:W-:-:S03]  /*09a0*/  FSEL R0, R9, 1, !P0 ;  /* 0x3f80000009007808 */ /* 0x000fc60004000000 */
[C---:B------:R-:W-:Y:S02]  /*09b0*/  FFMA R10, R7.reuse, R18, R10 ;  /* 0x00000012070a7223 */ /* 0x040fe4000000000a */
[----:B------:R-:W-:-:S04]  /*09c0*/  FFMA R7, R7, R0, RZ ;  /* 0x0000000007077223 */ /* 0x000fc800000000ff */
[----:B------:R-:W-:-:S04]  /*09d0*/  FFMA R7, R7, R10, R0 ;  /* 0x0000000a07077223 */ /* 0x000fc80000000000 */
[----:B------:R-:W-:Y:S01]  /*09e0*/  @P1 FADD R7, RZ, -R7 ;  /* 0x80000007ff071221 */ /* 0x000fe20000000000 */
[C---:B-1----:R-:W-:Y:S01]  /*09f0*/  FMUL R8, R5.reuse, 0.63661974668502807617 ;  /* 0x3f22f98305087820 */ /* 0x042fe20000400000 */
[----:B------:R-:W-:-:S05]  /*0a00*/  FSETP.GE.AND P0, PT, |R5|, 105615, PT ;  /* 0x47ce47800500780b */ /* 0x000fca0003f06200 */
        /* <DEDUP_REMOVED lines=8> */
[----:B------:R-:W-:Y:S01]  /*0a90*/  @!P0 MOV R8, RZ ;  /* 0x000000ff00088202 */ /* 0x000fe20000000f00 */
[----:B------:R-:W-:Y:S06]  /*0aa0*/  @!P0 BRA `(.L_x_22) ;  /* 0x00000004006c8947 */ /* 0x000fec0003800000 */
[----:B------:R-:W-:Y:S01]  /*0ab0*/  IMAD.SHL.U32 R8, R5, 0x100, RZ ;  /* 0x0000010005087824 */ /* 0x000fe200078e00ff */
[----:B------:R-:W0:Y:S01]  /*0ac0*/  LDCU.64 UR6, c[0x4][URZ] ;  /* 0x01000000ff0677ac */ /* 0x000e220008000a00 */
[----:B------:R-:W-:Y:S02]  /*0ad0*/  IMAD.MOV.U32 R0, RZ, RZ, RZ ;  /* 0x000000ffff007224 */ /* 0x000fe400078e00ff */
[----:B------:R-:W-:Y:S01]  /*0ae0*/  IMAD.MOV.U32 R18, RZ, RZ, RZ ;  /* 0x000000ffff127224 */ /* 0x000fe200078e00ff */
[----:B------:R-:W-:Y:S01]  /*0af0*/  LOP3.LUT R17, R8, 0x80000000, RZ, 0xfc, !PT ;  /* 0x8000000008117812 */ /* 0x000fe200078efcff */
[----:B------:R-:W-:Y:S01]  /*0b00*/  UMOV UR5, URZ ;  /* 0x000000ff00057c82 */ /* 0x000fe20008000000 */
[----:B------:R-:W-:-:S05]  /*0b10*/  UMOV UR4, URZ ;  /* 0x000000ff00047c82 */ /* 0x000fca0008000000 */
.L_x_23:
        /* <DEDUP_REMOVED lines=12> */
[C---:B------:R-:W-:Y:S02]  /*0be0*/  ISETP.EQ.AND P5, PT, R18.reuse, 0x14, PT ;  /* 0x000000141200780c */ /* 0x040fe40003fa2270 */
[----:B------:R-:W-:Y:S01]  /*0bf0*/  IADD3 R18, PT, PT, R18, 0x4, RZ ;  /* 0x0000000412127810 */ /* 0x000fe20007ffe0ff */
        /* <DEDUP_REMOVED lines=15> */
[----:B------:R-:W-:-:S05]  /*0cf0*/  SHF.R.U32.HI R9, RZ, 0x5, R9 ;  /* 0x00000005ff097819 */ /* 0x000fca0000011609 */
[----:B------:R-:W-:-:S05]  /*0d00*/  IMAD.U32 R11, R9, -0x4, RZ ;  /* 0xfffffffc090b7824 */ /* 0x000fca00078e00ff */
        /* <DEDUP_REMOVED lines=11> */
[----:B------:R-:W-:Y:S01]  /*0dc0*/  @P2 IMAD.MOV.U32 R9, RZ, RZ, R14 ;  /* 0x000000ffff092224 */ /* 0x000fe200078e000e */
[----:B------:R-:W-:Y:S01]  /*0dd0*/  @P2 MOV R10, R13 ;  /* 0x0000000d000a2202 */ /* 0x000fe20000000f00 */
[----:B------:R-:W-:Y:S02]  /*0de0*/  @P1 IMAD.MOV.U32 R9, RZ, RZ, R15 ;  /* 0x000000ffff091224 */ /* 0x000fe400078e000f */
[----:B------:R-:W-:-:S02]  /*0df0*/  @P0 IMAD.MOV.U32 R9, RZ, RZ, R16 ;  /* 0x000000ffff090224 */ /* 0x000fc400078e0010 */
[----:B------:R-:W-:Y:S02]  /*0e00*/  @P1 IMAD.MOV.U32 R10, RZ, RZ, R14 ;  /* 0x000000ffff0a1224 */ /* 0x000fe400078e000e */
[----:B------:R-:W-:Y:S02]  /*0e10*/  @P3 IMAD.MOV.U32 R9, RZ, RZ, R12 ;  /* 0x000000ffff093224 */ /* 0x000fe400078e000c */
[----:B------:R-:W-:Y:S02]  /*0e20*/  @P5 IMAD.MOV.U32 R9, RZ, RZ, R0 ;  /* 0x000000ffff095224 */ /* 0x000fe400078e0000 */
[----:B------:R-:W-:Y:S01]  /*0e30*/  @P0 IMAD.MOV.U32 R10, RZ, RZ, R15 ;  /* 0x000000ffff0a0224 */ /* 0x000fe200078e000f */
[----:B------:R-:W-:Y:S01]  /*0e40*/  @P3 MOV R10, R16 ;  /* 0x00000010000a3202 */ /* 0x000fe20000000f00 */
[----:B------:R-:W-:Y:S02]  /*0e50*/  @P5 IMAD.MOV.U32 R10, RZ, RZ, R12 ;  /* 0x000000ffff0a5224 */ /* 0x000fe400078e000c */
[----:B------:R-:W-:-:S02]  /*0e60*/  @P4 IMAD.MOV.U32 R10, RZ, RZ, R0 ;  /* 0x000000ffff0a4224 */ /* 0x000fc400078e0000 */
[----:B------:R-:W-:Y:S01]  /*0e70*/  IMAD.MOV.U32 R17, RZ, RZ, R9 ;  /* 0x000000ffff117224 */ /* 0x000fe200078e0009 */
[----:B------:R-:W-:Y:S06]  /*0e80*/  @!P6 BRA `(.L_x_25) ;  /* 0x000000000028e947 */ /* 0x000fec0003800000 */
[----:B------:R-:W-:Y:S01]  /*0e90*/  @P1 MOV R4, R13 ;  /* 0x0000000d00041202 */ /* 0x000fe20000000f00 */
[----:B------:R-:W-:Y:S01]  /*0ea0*/  @P0 IMAD.MOV.U32 R4, RZ, RZ, R14 ;  /* 0x000000ffff040224 */ /* 0x000fe200078e000e */
[----:B------:R-:W-:Y:S01]  /*0eb0*/  ISETP.EQ.AND P0, PT, R11, 0x8, PT ;  /* 0x000000080b00780c */ /* 0x000fe20003f02270 */
[----:B------:R-:W-:Y:S01]  /*0ec0*/  @P3 IMAD.MOV.U32 R4, RZ, RZ, R15 ;  /* 0x000000ffff043224 */ /* 0x000fe200078e000f */
[----:B------:R-:W-:Y:S01]  /*0ed0*/  LOP3.LUT R8, R8, 0x1f, RZ, 0xc0, !PT ;  /* 0x0000001f08087812 */ /* 0x000fe200078ec0ff */
[----:B------:R-:W-:Y:S02]  /*0ee0*/  @P5 IMAD.MOV.U32 R4, RZ, RZ, R16 ;  /* 0x000000ffff045224 */ /* 0x000fe400078e0010 */
[----:B------:R-:W-:Y:S01]  /*0ef0*/  @P4 IMAD.MOV.U32 R4, RZ, RZ, R12 ;  /* 0x000000ffff044224 */ /* 0x000fe200078e000c */
[----:B------:R-:W-:-:S07]  /*0f00*/  SHF.L.W.U32.HI R17, R10, R8, R17 ;  /* 0x000000080a117219 */ /* 0x000fce0000010e11 */
[----:B------:R-:W-:-:S05]  /*0f10*/  @P0 IMAD.MOV.U32 R4, RZ, RZ, R0 ;  /* 0x000000ffff040224 */ /* 0x000fca00078e0000 */
[----:B------:R-:W-:-:S07]  /*0f20*/  SHF.L.W.U32.HI R10, R4, R8, R10 ;  /* 0x00000008040a7219 */ /* 0x000fce0000010e0a */
.L_x_25:
[----:B------:R-:W-:Y:S05]  /*0f30*/  BSYNC.RECONVERGENT B1 ;  /* 0x0000000000017941 */ /* 0x000fea0003800200 */
.L_x_24:
[C---:B------:R-:W-:Y:S01]  /*0f40*/  SHF.L.W.U32.HI R0, R10.reuse, 0x2, R17 ;  /* 0x000000020a007819 */ /* 0x040fe20000010e11 */
[----:B------:R-:W-:Y:S01]  /*0f50*/  UMOV UR4, 0x54442d19 ;  /* 0x54442d1900047882 */ /* 0x000fe20000000000 */
[----:B------:R-:W-:Y:S01]  /*0f60*/  SHF.L.U32 R10, R10, 0x2, RZ ;  /* 0x000000020a0a7819 */ /* 0x000fe200000006ff */
[----:B------:R-:W-:Y:S01]  /*0f70*/  UMOV UR5, 0x3bf921fb ;  /* 0x3bf921fb00057882 */ /* 0x000fe20000000000 */
[----:B------:R-:W-:Y:S02]  /*0f80*/  SHF.R.S32.HI R9, RZ, 0x1f, R0 ;  /* 0x0000001fff097819 */ /* 0x000fe40000011400 */
[----:B------:R-:W-:Y:S02]  /*0f90*/  ISETP.GE.AND P0, PT, R5, RZ, PT ;  /* 0x000000ff0500720c */ /* 0x000fe40003f06270 */
[C---:B------:R-:W-:Y:S02]  /*0fa0*/  LOP3.LUT R12, R9.reuse, R10, RZ, 0x3c, !PT ;  /* 0x0000000a090c7212 */ /* 0x040fe400078e3cff */
[----:B------:R-:W-:-:S02]  /*0fb0*/  LOP3.LUT R13, R9, R0, RZ, 0x3c, !PT ;  /* 0x00000000090d7212 */ /* 0x000fc400078e3cff */
[----:B------:R-:W-:Y:S02]  /*0fc0*/  LOP3.LUT R5, R0, R5, RZ, 0x3c, !PT ;  /* 0x0000000500057212 */ /* 0x000fe400078e3cff */
[----:B------:R-:W0:Y:S02]  /*0fd0*/  I2F.F64.S64 R8, R12 ;  /* 0x0000000c00087312 */ /* 0x000e240000301c00 */
[----:B------:R-:W-:Y:S01]  /*0fe0*/  ISETP.GE.AND P1, PT, R5, RZ, PT ;  /* 0x000000ff0500720c */ /* 0x000fe20003f26270 */
[----:B0-----:R-:W-:Y:S01]  /*0ff0*/  DMUL R10, R8, UR4 ;  /* 0x00000004080a7c28 */ /* 0x001fe20008000000 */
[----:B------:R-:W-:-:S04]  /*1000*/  SHF.R.U32.HI R8, RZ, 0x1e, R17 ;  /* 0x0000001eff087819 */ /* 0x000fc80000011611 */
[----:B------:R-:W-:-:S05]  /*1010*/  LEA.HI R8, R0, R8, RZ, 0x1 ;  /* 0x0000000800087211 */ /* 0x000fca00078f08ff */
[----:B------:R-:W0:Y:S01]  /*1020*/  F2F.F32.F64 R10, R10 ;  /* 0x0000000a000a7310 */ /* 0x000e220000301000 */
[----:B------:R-:W-:-:S04]  /*1030*/  IMAD.MOV R0, RZ, RZ, -R8 ;  /* 0x000000ffff007224 */ /* 0x000fc800078e0a08 */
[----:B------:R-:W-:Y:S01]  /*1040*/  @!P0 IMAD.MOV.U32 R8, RZ, RZ, R0 ;  /* 0x000000ffff088224 */ /* 0x000fe200078e0000 */
[----:B0-----:R-:W-:-:S07]  /*1050*/  FSEL R0, -R10, R10, !P1 ;  /* 0x0000000a0a007208 */ /* 0x001fce0004800100 */
.L_x_22:
[----:B------:R-:W-:Y:S05]  /*1060*/  BSYNC.RECONVERGENT B0 ;  /* 0x0000000000007941 */ /* 0x000fea0003800200 */
.L_x_21:
[----:B------:R-:W-:Y:S01]  /*1070*/  FMUL R9, R0, R0 ;  /* 0x0000000000097220 */ /* 0x000fe20000400000 */
[C---:B------:R-:W-:Y:S01]  /*1080*/  LOP3.LUT R4, R8.reuse, 0x1, RZ, 0xc0, !PT ;  /* 0x0000000108047812 */ /* 0x040fe200078ec0ff */
[----:B------:R-:W-:Y:S01]  /*1090*/  IMAD.MOV.U32 R10, RZ, RZ, 0x3d2aaabb ;  /* 0x3d2aaabbff0a7424 */ /* 0x000fe200078e00ff */
[----:B------:R-:W-:Y:S01]  /*10a0*/  LOP3.LUT P1, RZ, R8, 0x2, RZ, 0xc0, !PT ;  /* 0x0000000208ff7812 */ /* 0x000fe2000782c0ff */
[----:B------:R-:W-:Y:S01]  /*10b0*/  FFMA R6, R9, R6, -0.0013887860113754868507 ;  /* 0xbab607ed09067423 */ /* 0x000fe20000000006 */
[----:B------:R-:W-:Y:S01]  /*10c0*/  ISETP.NE.U32.AND P0, PT, R4, 0x1, PT ;  /* 0x000000010400780c */ /* 0x000fe20003f05070 */
[----:B------:R-:W-:Y:S01]  /*10d0*/  IMAD.MOV.U32 R11, RZ, RZ, 0x3effffff ;  /* 0x3effffffff0b7424 */ /* 0x000fe200078e00ff */
[----:B------:R-:W0:Y:S01]  /*10e0*/  LDC.64 R4, c[0x0][0x390] ;  /* 0x0000e400ff047b82 */ /* 0x000e220000000a00 */
[----:B------:R-:W-:Y:S01]  /*10f0*/  IMAD R3, R2, UR10, R3 ;  /* 0x0000000a02037c24 */ /* 0x000fe2000f8e0203 */
[----:B------:R-:W-:Y:S02]  /*1100*/  FSEL R6, R6, -0.00019574658654164522886, !P0 ;  /* 0xb94d415306067808 */ /* 0x000fe40004000000 */
[----:B------:R-:W-:-:S02]  /*1110*/  FSEL R10, R10, 0.0083327032625675201416, !P0 ;  /* 0x3c0885e40a0a7808 */ /* 0x000fc40004000000 */
[----:B------:R-:W-:Y:S02]  /*1120*/  FSEL R11, -R11, -0.16666662693023681641, !P0 ;  /* 0xbe2aaaa80b0b7808 */ /* 0x000fe40004000100 */
[----:B------:R-:W-:Y:S01]  /*1130*/  FSEL R0, R0, 1, P0 ;  /* 0x3f80000000007808 */ /* 0x000fe20000000000 */
[----:B------:R-:W-:-:S04]  /*1140*/  FFMA R6, R9, R6, R10 ;  /* 0x0000000609067223 */ /* 0x000fc8000000000a */
[C---:B------:R-:W-:Y:S01]  /*1150*/  FFMA R6, R9.reuse, R6, R11 ;  /* 0x0000000609067223 */ /* 0x040fe2000000000b */
[----:B------:R-:W-:-:S04]  /*1160*/  FFMA R9, R9, R0, RZ ;  /* 0x0000000009097223 */ /* 0x000fc800000000ff */
[----:B------:R-:W-:-:S04]  /*1170*/  FFMA R0, R9, R6, R0 ;  /* 0x0000000609007223 */ /* 0x000fc80000000000 */
[----:B------:R-:W-:Y:S01]  /*1180*/  @P1 FADD R0, RZ, -R0 ;  /* 0x80000000ff001221 */ /* 0x000fe20000000000 */
[----:B0-----:R-:W-:-:S04]  /*1190*/  IMAD.WIDE R4, R3, 0x4, R4 ;  /* 0x0000000403047825 */ /* 0x001fc800078e0204 */
[----:B------:R-:W-:-:S05]  /*11a0*/  FADD R7, R7, R0 ;  /* 0x0000000007077221 */ /* 0x000fca0000000000 */
[----:B------:R-:W-:Y:S01]  /*11b0*/  STG.E desc[UR8][R4.64], R7 ;  /* 0x0000000704007986 */ /* 0x000fe2000c101908 */
[----:B------:R-:W-:Y:S05]  /*11c0*/  EXIT ;  /* 0x000000000000794d */ /* 0x000fea0003800000 */
.L_x_26:
        /* <DEDUP_REMOVED lines=11> */
.L_x_57:


//--------------------- .text._Z11elementWisePKfS0_Pfi --------------------------
	.section	.text._Z11elementWisePKfS0_Pfi,"ax",@progbits
	.align	128
        .global         _Z11elementWisePKfS0_Pfi
        .type           _Z11elementWisePKfS0_Pfi,@function
        .size           _Z11elementWisePKfS0_Pfi,(.L_x_58 - _Z11elementWisePKfS0_Pfi)
        .other          _Z11elementWisePKfS0_Pfi,@"STO_CUDA_ENTRY STV_DEFAULT"
_Z11elementWisePKfS0_Pfi:
.text._Z11elementWisePKfS0_Pfi:
[----:B------:R-:W-:Y:S01]  /*0000*/  LDC R1, c[0x0][0x37c] ;  /* 0x0000df00ff017b82 */ /* 0x000fe20000000800 */
[----:B------:R-:W0:Y:S01]  /*0010*/  S2R R2, SR_CTAID.Y ;  /* 0x0000000000027919 */ /* 0x000e220000002600 */
[----:B------:R-:W1:Y:S01]  /*0020*/  LDCU UR4, c[0x0][0x398] ;  /* 0x00007300ff0477ac */ /* 0x000e620008000800 */
[----:B------:R-:W0:Y:S01]  /*0030*/  S2R R3, SR_TID.Y ;  /* 0x0000000000037919 */ /* 0x000e220000002200 */
[----:B------:R-:W2:Y:S01]  /*0040*/  S2R R0, SR_CTAID.X ;  /* 0x0000000000007919 */ /* 0x000ea20000002500 */
[----:B------:R-:W2:Y:S01]  /*0050*/  S2R R5, SR_TID.X ;  /* 0x0000000000057919 */ /* 0x000ea20000002100 */
[----:B0-----:R-:W-:Y:S02]  /*0060*/  IMAD R2, R2, 0x10, R3 ;  /* 0x0000001002027824 */ /* 0x001fe400078e0203 */
[----:B--2---:R-:W-:-:S05]  /*0070*/  IMAD R3, R0, 0x10, R5 ;  /* 0x0000001000037824 */ /* 0x004fca00078e0205 */
[----:B------:R-:W-:-:S04]  /*0080*/  VIMNMX R0, PT, PT, R2, R3, !PT ;  /* 0x0000000302007248 */ /* 0x000fc80007fe0100 */
[----:B-1----:R-:W-:-:S13]  /*0090*/  ISETP.GE.AND P0, PT, R0, UR4, PT ;  /* 0x0000000400007c0c */ /* 0x002fda000bf06270 */
[----:B------:R-:W-:Y:S05]  /*00a0*/  @P0 EXIT ;  /* 0x000000000000094d */ /* 0x000fea0003800000 */
[----:B------:R-:W0:Y:S01]  /*00b0*/  LDC.64 R4, c[0x0][0x380] ;  /* 0x0000e000ff047b82 */ /* 0x000e220000000a00 */
[----:B------:R-:W1:Y:S01]  /*00c0*/  LDCU.64 UR6, c[0x0][0x358] ;  /* 0x00006b00ff0677ac */ /* 0x000e620008000a00 */
[----:B------:R-:W-:-:S04]  /*00d0*/  IMAD R2, R2, UR4, R3 ;  /* 0x0000000402027c24 */ /* 0x000fc8000f8e0203 */
[----:B0-----:R-:W-:-:S05]  /*00e0*/  IMAD.WIDE R4, R2, 0x4, R4 ;  /* 0x0000000402047825 */ /* 0x001fca00078e0204 */
[----:B-1----:R-:W2:Y:S01]  /*00f0*/  LDG.E R0, desc[UR6][R4.64] ;  /* 0x0000000604007981 */ /* 0x002ea2000c1e1900 */
[----:B------:R-:W-:Y:S01]  /*0100*/  BSSY.RECONVERGENT B0, `(.L_x_27) ;  /* 0x0000069000007945 */ /* 0x000fe20003800200 */
[C---:B--2---:R-:W-:Y:S01]  /*0110*/  FMUL R3, R0.reuse, 0.63661974668502807617 ;  /* 0x3f22f98300037820 */ /* 0x044fe20000400000 */
        /* <DEDUP_REMOVED lines=18> */
.L_x_29:
[----:B0-----:R-:W-:Y:S01]  /*0240*/  MOV R6, UR8 ;  /* 0x0000000800067c02 */ /* 0x001fe20008000f00 */
        /* <DEDUP_REMOVED lines=36> */
[----:B------:R-:W-:Y:S01]  /*0490*/  @P3 IMAD.MOV.U32 R5, RZ, RZ, R3 ;  /* 0x000000ffff053224 */ /* 0x000fe200078e0003 */
[C---:B------:R-:W-:Y:S01]  /*04a0*/  ISETP.EQ.AND P3, PT, R7.reuse, -0x4, PT ;  /* 0xfffffffc0700780c */ /* 0x040fe20003f62270 */
[----:B------:R-:W-:Y:S01]  /*04b0*/  @P4 IMAD.MOV.U32 R5, RZ, RZ, R10 ;  /* 0x000000ffff054224 */ /* 0x000fe200078e000a */
[----:B------:R-:W-:Y:S01]  /*04c0*/  @P4 MOV R6, R3 ;  /* 0x0000000300064202 */ /* 0x000fe20000000f00 */
[----:B------:R-:W-:Y:S01]  /*04d0*/  @P2 IMAD.MOV.U32 R5, RZ, RZ, R11 ;  /* 0x000000ffff052224 */ /* 0x000fe200078e000b */
[----:B------:R-:W-:Y:S01]  /*04e0*/  ISETP.EQ.AND P4, PT, R7, 0x4, PT ;  /* 0x000000040700780c */ /* 0x000fe20003f82270 */
[----:B------:R-:W-:Y:S02]  /*04f0*/  @P1 IMAD.MOV.U32 R5, RZ, RZ, R12 ;  /* 0x000000ffff051224 */ /* 0x000fe400078e000c */
[----:B------:R-:W-:Y:S02]  /*0500*/  @P0 IMAD.MOV.U32 R5, RZ, RZ, R13 ;  /* 0x000000ffff050224 */ /* 0x000fe400078e000d */
[----:B------:R-:W-:-:S02]  /*0510*/  @P2 IMAD.MOV.U32 R6, RZ, RZ, R10 ;  /* 0x000000ffff062224 */ /* 0x000fc400078e000a */
[----:B------:R-:W-:Y:S01]  /*0520*/  @P1 IMAD.MOV.U32 R6, RZ, RZ, R11 ;  /* 0x000000ffff061224 */ /* 0x000fe200078e000b */
[----:B------:R-:W-:Y:S01]  /*0530*/  @P0 MOV R6, R12 ;  /* 0x0000000c00060202 */ /* 0x000fe20000000f00 */
[--C-:B------:R-:W-:Y:S02]  /*0540*/  @P3 IMAD.MOV.U32 R5, RZ, RZ, R14.reuse ;  /* 0x000000ffff053224 */ /* 0x100fe400078e000e */
[----:B------:R-:W-:Y:S02]  /*0550*/  @P5 IMAD.MOV.U32 R5, RZ, RZ, R15 ;  /* 0x000000ffff055224 */ /* 0x000fe400078e000f */
[----:B------:R-:W-:Y:S02]  /*0560*/  @P3 IMAD.MOV.U32 R6, RZ, RZ, R13 ;  /* 0x000000ffff063224 */ /* 0x000fe400078e000d */
[----:B------:R-:W-:Y:S01]  /*0570*/  @P5 IMAD.MOV.U32 R6, RZ, RZ, R14 ;  /* 0x000000ffff065224 */ /* 0x000fe200078e000e */
[----:B------:R-:W-:Y:S01]  /*0580*/  @P4 MOV R6, R15 ;  /* 0x0000000f00064202 */ /* 0x000fe20000000f00 */
[----:B------:R-:W-:Y:S01]  /*0590*/  IMAD.MOV.U32 R9, RZ, RZ, R5 ;  /* 0x000000ffff097224 */ /* 0x000fe200078e0005 */
[----:B------:R-:W-:Y:S06]  /*05a0*/  @!P6 BRA `(.L_x_31) ;  /* 0x00000000002ce947 */ /* 0x000fec0003800000 */
[----:B------:R-:W-:Y:S01]  /*05b0*/  @P2 IMAD.MOV.U32 R5, RZ, RZ, R3 ;  /* 0x000000ffff052224 */ /* 0x000fe200078e0003 */
[----:B------:R-:W-:Y:S01]  /*05c0*/  LOP3.LUT R4, R4, 0x1f, RZ, 0xc0, !PT ;  /* 0x0000001f04047812 */ /* 0x000fe200078ec0ff */
[----:B------:R-:W-:Y:S02]  /*05d0*/  @P1 IMAD.MOV.U32 R5, RZ, RZ, R10 ;  /* 0x000000ffff051224 */ /* 0x000fe400078e000a */
[----:B------:R-:W-:Y:S01]  /*05e0*/  @P0 IMAD.MOV.U32 R5, RZ, RZ, R11 ;  /* 0x000000ffff050224 */ /* 0x000fe200078e000b */
[----:B------:R-:W-:Y:S01]  /*05f0*/  ISETP.EQ.AND P0, PT, R7, 0x8, PT ;  /* 0x000000080700780c */ /* 0x000fe20003f02270 */
[----:B------:R-:W-:Y:S01]  /*0600*/  @P3 IMAD.MOV.U32 R5, RZ, RZ, R12 ;  /* 0x000000ffff053224 */ /* 0x000fe200078e000c */
[----:B------:R-:W-:Y:S01]  /*0610*/  @P5 MOV R5, R13 ;  /* 0x0000000d00055202 */ /* 0x000fe20000000f00 */
[----:B------:R-:W-:Y:S01]  /*0620*/  @P4 IMAD.MOV.U32 R5, RZ, RZ, R14 ;  /* 0x000000ffff054224 */ /* 0x000fe200078e000e */
[----:B------:R-:W-:-:S09]  /*0630*/  SHF.L.W.U32.HI R9, R6, R4, R9 ;  /* 0x0000000406097219 */ /* 0x000fd20000010e09 */
[----:B------:R-:W-:-:S05]  /*0640*/  @P0 IMAD.MOV.U32 R5, RZ, RZ, R15 ;  /* 0x000000ffff050224 */ /* 0x000fca00078e000f */
[----:B------:R-:W-:-:S07]  /*0650*/  SHF.L.W.U32.HI R6, R5, R4, R6 ;  /* 0x0000000405067219 */ /* 0x000fce0000010e06 */
.L_x_31:
[----:B------:R-:W-:Y:S05]  /*0660*/  BSYNC.RECONVERGENT B1 ;  /* 0x0000000000017941 */ /* 0x000fea0003800200 */
.L_x_30:
        /* <DEDUP_REMOVED lines=12> */
[----:B------:R-:W-:-:S03]  /*0730*/  ISETP.GE.AND P1, PT, R0, RZ, PT ;  /* 0x000000ff0000720c */ /* 0x000fc60003f26270 */
[----:B------:R-:W-:-:S04]  /*0740*/  IMAD.MOV R0, RZ, RZ, -R15 ;  /* 0x000000ffff007224 */ /* 0x000fc800078e0a0f */
[----:B------:R-:W-:Y:S01]  /*0750*/  @!P0 IMAD.MOV.U32 R15, RZ, RZ, R0 ;  /* 0x000000ffff0f8224 */ /* 0x000fe200078e0000 */
[----:B0-----:R-:W-:-:S10]  /*0760*/  DMUL R4, R4, UR4 ;  /* 0x0000000404047c28 */ /* 0x001fd40008000000 */
[----:B------:R-:W0:Y:S02]  /*0770*/  F2F.F32.F64 R4, R4 ;  /* 0x0000000400047310 */ /* 0x000e240000301000 */
[----:B0-----:R-:W-:-:S07]  /*0780*/  FSEL R6, -R4, R4, !P1 ;  /* 0x0000000404067208 */ /* 0x001fce0004800100 */
.L_x_28:
[----:B------:R-:W-:Y:S05]  /*0790*/  BSYNC.RECONVERGENT B0 ;  /* 0x0000000000007941 */ /* 0x000fea0003800200 */
.L_x_27:
[----:B------:R-:W0:Y:S02]  /*07a0*/  LDC.64 R8, c[0x0][0x388] ;  /* 0x0000e200ff087b82 */ /* 0x000e240000000a00 */
[----:B0-----:R-:W-:-:S05]  /*07b0*/  IMAD.WIDE R8, R2, 0x4, R8 ;  /* 0x0000000402087825 */ /* 0x001fca00078e0208 */
[----:B------:R0:W2:Y:S01]  /*07c0*/  LDG.E R4, desc[UR6][R8.64] ;  /* 0x0000000608047981 */ /* 0x0000a2000c1e1900 */
[C---:B------:R-:W-:Y:S01]  /*07d0*/  LOP3.LUT R0, R15.reuse, 0x1, RZ, 0xc0, !PT ;  /* 0x000000010f007812 */ /* 0x040fe200078ec0ff */
[----:B------:R-:W-:Y:S01]  /*07e0*/  FMUL R16, R6, R6 ;  /* 0x0000000606107220 */ /* 0x000fe20000400000 */
[----:B------:R-:W-:Y:S01]  /*07f0*/  MOV R5, 0x37cbac00 ;  /* 0x37cbac0000057802 */ /* 0x000fe20000000f00 */
[----:B------:R-:W-:Y:S01]  /*0800*/  VIADD R15, R15, 0x1 ;  /* 0x000000010f0f7836 */ /* 0x000fe20000000000 */
[----:B------:R-:W-:Y:S01]  /*0810*/  ISETP.NE.U32.AND P0, PT, R0, 0x1, PT ;  /* 0x000000010000780c */ /* 0x000fe20003f05070 */
[----:B------:R-:W-:Y:S01]  /*0820*/  IMAD.MOV.U32 R0, RZ, RZ, 0x3c0885e4 ;  /* 0x3c0885e4ff007424 */ /* 0x000fe200078e00ff */
[----:B------:R-:W-:Y:S01]  /*0830*/  BSSY.RECONVERGENT B0, `(.L_x_32) ;  /* 0x0000074000007945 */ /* 0x000fe20003800200 */
[----:B------:R-:W-:Y:S01]  /*0840*/  FFMA R17, R16, R5, -0.0013887860113754868507 ;  /* 0xbab607ed10117423 */ /* 0x000fe20000000005 */
[----:B------:R-:W-:Y:S02]  /*0850*/  LOP3.LUT P1, RZ, R15, 0x2, RZ, 0xc0, !PT ;  /* 0x000000020fff7812 */ /* 0x000fe4000782c0ff */
        /* <DEDUP_REMOVED lines=10> */
[C---:B--2---:R-:W-:Y:S01]  /*0900*/  FMUL R7, R4.reuse, 0.63661974668502807617 ;  /* 0x3f22f98304077820 */ /* 0x044fe20000400000 */
        /* <DEDUP_REMOVED lines=18> */
.L_x_34:
        /* <DEDUP_REMOVED lines=58> */
[----:B------:R-:W-:Y:S02]  /*0dd0*/  ISETP.EQ.AND P0, PT, R15, 0x8, PT ;  /* 0x000000080f00780c */ /* 0x000fe40003f02270 */
[----:B------:R-:W-:Y:S01]  /*0de0*/  @P3 MOV R3, R12 ;  /* 0x0000000c00033202 */ /* 0x000fe20000000f00 */
[----:B------:R-:W-:Y:S01]  /*0df0*/  @P5 IMAD.MOV.U32 R3, RZ, RZ, R13 ;  /* 0x000000ffff035224 */ /* 0x000fe200078e000d */
[----:B------:R-:W-:Y:S01]  /*0e00*/  SHF.L.W.U32.HI R16, R9, R7, R16 ;  /* 0x0000000709107219 */ /* 0x000fe20000010e10 */
[----:B------:R-:W-:-:S08]  /*0e10*/  @P4 IMAD.MOV.U32 R3, RZ, RZ, R14 ;  /* 0x000000ffff034224 */ /* 0x000fd000078e000e */
[----:B------:R-:W-:-:S05]  /*0e20*/  @P0 IMAD.MOV.U32 R3, RZ, RZ, R0 ;  /* 0x000000ffff030224 */ /* 0x000fca00078e0000 */
[----:B------:R-:W-:-:S07]  /*0e30*/  SHF.L.W.U32.HI R9, R3, R7, R9 ;  /* 0x0000000703097219 */ /* 0x000fce0000010e09 */
.L_x_36:
[----:B------:R-:W-:Y:S05]  /*0e40*/  BSYNC.RECONVERGENT B1 ;  /* 0x0000000000017941 */ /* 0x000fea0003800200 */
.L_x_35:
        /* <DEDUP_REMOVED lines=18> */
.L_x_33:
[----:B------:R-:W-:Y:S05]  /*0f70*/  BSYNC.RECONVERGENT B0 ;  /* 0x0000000000007941 */ /* 0x000fea0003800200 */
.L_x_32:
[----:B------:R-:W-:Y:S01]  /*0f80*/  FMUL R3, R0, R0 ;  /* 0x0000000000037220 */ /* 0x000fe20000400000 */
[C---:B------:R-:W-:Y:S01]  /*0f90*/  LOP3.LUT R4, R7.reuse, 0x1, RZ, 0xc0, !PT ;  /* 0x0000000107047812 */ /* 0x040fe200078ec0ff */
[----:B------:R-:W-:Y:S01]  /*0fa0*/  IMAD.MOV.U32 R10, RZ, RZ, 0x3d2aaabb ;  /* 0x3d2aaabbff0a7424 */ /* 0x000fe200078e00ff */
[----:B------:R-:W-:Y:S01]  /*0fb0*/  LOP3.LUT P1, RZ, R7, 0x2, RZ, 0xc0, !PT ;  /* 0x0000000207ff7812 */ /* 0x000fe2000782c0ff */
[----:B------:R-:W-:Y:S01]  /*0fc0*/  FFMA R8, R3, R5, -0.0013887860113754868507 ;  /* 0xbab607ed03087423 */ /* 0x000fe20000000005 */
[----:B------:R-:W-:Y:S01]  /*0fd0*/  ISETP.NE.U32.AND P0, PT, R4, 0x1, PT ;  /* 0x000000010400780c */ /* 0x000fe20003f05070 */
[----:B------:R-:W-:Y:S01]  /*0fe0*/  IMAD.MOV.U32 R9, RZ, RZ, 0x3effffff ;  /* 0x3effffffff097424 */ /* 0x000fe200078e00ff */
[----:B------:R-:W0:Y:S02]  /*0ff0*/  LDC.64 R4, c[0x0][0x390] ;  /* 0x0000e400ff047b82 */ /* 0x000e240000000a00 */
        /* <DEDUP_REMOVED lines=13> */
.L_x_37:
        /* <DEDUP_REMOVED lines=11> */
.L_x_58:


//--------------------- .text._Z22matrixVectorMultSharedPKfS0_Pfi --------------------------
	.section	.text._Z22matrixVectorMultSharedPKfS0_Pfi,"ax",@progbits
	.align	128
        .global         _Z22matrixVectorMultSharedPKfS0_Pfi
        .type           _Z22matrixVectorMultSharedPKfS0_Pfi,@function
        .size           _Z22matrixVectorMultSharedPKfS0_Pfi,(.L_x_59 - _Z22matrixVectorMultSharedPKfS0_Pfi)
        .other          _Z22matrixVectorMultSharedPKfS0_Pfi,@"STO_CUDA_ENTRY STV_DEFAULT"
_Z22matrixVectorMultSharedPKfS0_Pfi:
.text._Z22matrixVectorMultSharedPKfS0_Pfi:
[----:B------:R-:W-:Y:S01]  /*0000*/  LDC R1, c[0x0][0x37c] ;  /* 0x0000df00ff017b82 */ /* 0x000fe20000000800 */
[----:B------:R-:W0:Y:S07]  /*0010*/  S2R R0, SR_TID.X ;  /* 0x0000000000007919 */ /* 0x000e2e0000002100 */
[----:B------:R-:W0:Y:S01]  /*0020*/  S2UR UR4, SR_CTAID.X ;  /* 0x00000000000479c3 */ /* 0x000e220000002500 */
[----:B------:R-:W1:Y:S07]  /*0030*/  LDCU UR9, c[0x0][0x398] ;  /* 0x00007300ff0977ac */ /* 0x000e6e0008000800 */
[----:B------:R-:W0:Y:S02]  /*0040*/  LDC R3, c[0x0][0x360] ;  /* 0x0000d800ff037b82 */ /* 0x000e240000000800 */
[----:B0-----:R-:W-:-:S05]  /*0050*/  IMAD R8, R3, UR4, R0 ;  /* 0x0000000403087c24 */ /* 0x001fca000f8e0200 */
[----:B-1----:R-:W-:-:S13]  /*0060*/  ISETP.GE.AND P0, PT, R8, UR9, PT ;  /* 0x0000000908007c0c */ /* 0x002fda000bf06270 */
[----:B------:R-:W-:Y:S05]  /*0070*/  @P0 EXIT ;  /* 0x000000000000094d */ /* 0x000fea0003800000 */
[----:B------:R-:W0:Y:S01]  /*0080*/  LDC.64 R2, c[0x0][0x390] ;  /* 0x0000e400ff027b82 */ /* 0x000e220000000a00 */
[----:B------:R-:W-:Y:S01]  /*0090*/  UISETP.GE.AND UP0, UPT, UR9, 0x1, UPT ;  /* 0x000000010900788c */ /* 0x000fe2000bf06270 */
[----:B------:R-:W-:Y:S01]  /*00a0*/  IMAD.MOV.U32 R9, RZ, RZ, RZ ;  /* 0x000000ffff097224 */ /* 0x000fe200078e00ff */
[----:B------:R-:W1:Y:S01]  /*00b0*/  LDCU.64 UR10, c[0x0][0x358] ;  /* 0x00006b00ff0a77ac */ /* 0x000e620008000a00 */
[----:B0-----:R-:W-:-:S06]  /*00c0*/  IMAD.WIDE R2, R8, 0x4, R2 ;  /* 0x0000000408027825 */ /* 0x001fcc00078e0202 */
[----:B-1----:R-:W-:Y:S05]  /*00d0*/  BRA.U !UP0, `(.L_x_38) ;  /* 0x00000009085c7547 */ /* 0x002fea000b800000 */
[----:B------:R-:W0:Y:S01]  /*00e0*/  S2UR UR6, SR_CgaCtaId ;  /* 0x00000000000679c3 */ /* 0x000e220000008800 */
[----:B------:R-:W-:Y:S01]  /*00f0*/  UMOV UR5, 0x400 ;  /* 0x0000040000057882 */ /* 0x000fe20000000000 */
[----:B------:R-:W-:Y:S01]  /*0100*/  UIADD3 UR4, UPT, UPT, UR9, 0xf, URZ ;  /* 0x0000000f09047890 */ /* 0x000fe2000fffe0ff */
[----:B------:R-:W-:-:S05]  /*0110*/  IMAD.MOV.U32 R9, RZ, RZ, RZ ;  /* 0x000000ffff097224 */ /* 0x000fca00078e00ff */
[----:B------:R-:W1:Y:S08]  /*0120*/  LDC R11, c[0x0][0x398] ;  /* 0x0000e600ff0b7b82 */ /* 0x000e700000000800 */
[----:B------:R-:W2:Y:S01]  /*0130*/  LDC.64 R4, c[0x0][0x380] ;  /* 0x0000e000ff047b82 */ /* 0x000ea20000000a00 */
[----:B0-----:R-:W-:Y:S02]  /*0140*/  ULEA UR6, UR6, UR5, 0x18 ;  /* 0x0000000506067291 */ /* 0x001fe4000f8ec0ff */
[----:B------:R-:W-:-:S03]  /*0150*/  USHF.R.U32.HI UR5, URZ, 0x4, UR4 ;  /* 0x00000004ff057899 */ /* 0x000fc60008011604 */
[----:B------:R-:W-:Y:S01]  /*0160*/  UMOV UR4, URZ ;  /* 0x000000ff00047c82 */ /* 0x000fe20008000000 */
[----:B------:R-:W-:-:S08]  /*0170*/  LEA R10, R0, UR6, 0x2 ;  /* 0x00000006000a7c11 */ /* 0x000fd0000f8e10ff */
.L_x_39:
[----:B------:R-:W-:Y:S01]  /*0180*/  USHF.L.U32 UR6, UR4, 0x4, URZ ;  /* 0x0000000404067899 */ /* 0x000fe200080006ff */
[----:B------:R-:W-:-:S05]  /*0190*/  IMAD.MOV.U32 R15, RZ, RZ, RZ ;  /* 0x000000ffff0f7224 */ /* 0x000fca00078e00ff */
[----:B------:R-:W-:-:S05]  /*01a0*/  VIADD R6, R0, UR6 ;  /* 0x0000000600067c36 */ /* 0x000fca0008000000 */
[----:B-1----:R-:W-:-:S13]  /*01b0*/  ISETP.GE.U32.AND P0, PT, R6, R11, PT ;  /* 0x0000000b0600720c */ /* 0x002fda0003f06070 */
[----:B------:R-:W0:Y:S02]  /*01c0*/  @!P0 LDC.64 R12, c[0x0][0x388] ;  /* 0x0000e200ff0c8b82 */ /* 0x000e240000000a00 */
[----:B0-----:R-:W-:-:S05]  /*01d0*/  @!P0 IMAD.WIDE.U32 R12, R6, 0x4, R12 ;  /* 0x00000004060c8825 */ /* 0x001fca00078e000c */
[----:B------:R0:W3:Y:S01]  /*01e0*/  @!P0 LDG.E R15, desc[UR10][R12.64] ;  /* 0x0000000a0c0f8981 */ /* 0x0000e2000c1e1900 */
[----:B------:R-:W-:Y:S02]  /*01f0*/  UIADD3 UR7, UPT, UPT, UR6, 0x1, URZ ;  /* 0x0000000106077890 */ /* 0x000fe4000fffe0ff */
[----:B------:R-:W-:Y:S01]  /*0200*/  ISETP.LE.AND P2, PT, R11, UR6, PT ;  /* 0x000000060b007c0c */ /* 0x000fe2000bf43270 */
[----:B------:R-:W-:-:S03]  /*0210*/  IMAD R7, R8, R11, UR6 ;  /* 0x0000000608077e24 */ /* 0x000fc6000f8e020b */
[----:B------:R-:W-:Y:S01]  /*0220*/  ISETP.LE.AND P1, PT, R11, UR7, PT ;  /* 0x000000070b007c0c */ /* 0x000fe2000bf23270 */
[----:B--2---:R-:W-:-:S08]  /*0230*/  IMAD.WIDE R6, R7, 0x4, R4 ;  /* 0x0000000407067825 */ /* 0x004fd000078e0204 */
[----:B------:R-:W1:Y:S04]  /*0240*/  @!P2 S2R R17, SR_CgaCtaId ;  /* 0x000000000011a919 */ /* 0x000e680000008800 */
[----:B------:R-:W2:Y:S01]  /*0250*/  @!P1 S2R R18, SR_CgaCtaId ;  /* 0x0000000000129919 */ /* 0x000ea20000008800 */
[----:B0-----:R-:W-:Y:S01]  /*0260*/  @!P2 MOV R12, 0x400 ;  /* 0x00000400000ca802 */ /* 0x001fe20000000f00 */
[----:B---3--:R-:W-:Y:S01]  /*0270*/  STS [R10], R15 ;  /* 0x0000000f0a007388 */ /* 0x008fe20000000800 */
[----:B------:R-:W-:Y:S06]  /*0280*/  BAR.SYNC.DEFER_BLOCKING 0x0 ;  /* 0x0000000000007b1d */ /* 0x000fec0000010000 */
[----:B------:R-:W3:Y:S04]  /*0290*/  @!P2 LDG.E R14, desc[UR10][R6.64] ;  /* 0x0000000a060ea981 */ /* 0x000ee8000c1e1900 */
[----:B------:R-:W4:Y:S01]  /*02a0*/  @!P1 LDG.E R16, desc[UR10][R6.64+0x4] ;  /* 0x0000040a06109981 */ /* 0x000f22000c1e1900 */
[----:B-1----:R-:W-:Y:S01]  /*02b0*/  @!P2 LEA R12, R17, R12, 0x18 ;  /* 0x0000000c110ca211 */ /* 0x002fe200078ec0ff */
[----:B------:R-:W-:Y:S01]  /*02c0*/  UIADD3 UR7, UPT, UPT, UR6, 0x2, URZ ;  /* 0x0000000206077890 */ /* 0x000fe2000fffe0ff */
[----:B------:R-:W-:Y:S01]  /*02d0*/  @!P1 MOV R13, 0x400 ;  /* 0x00000400000d9802 */ /* 0x000fe20000000f00 */
[----:B------:R-:W-:-:S03]  /*02e0*/  UIADD3 UR8, UPT, UPT, UR6, 0x3, URZ ;  /* 0x0000000306087890 */ /* 0x000fc6000fffe0ff */
[----:B--2---:R-:W-:Y:S01]  /*02f0*/  @!P1 LEA R13, R18, R13, 0x18 ;  /* 0x0000000d120d9211 */ /* 0x004fe200078ec0ff */
[----:B------:R-:W3:Y:S01]  /*0300*/  @!P2 LDS R12, [R12] ;  /* 0x000000000c0ca984 */ /* 0x000ee20000000800 */
[C---:B------:R-:W-:Y:S01]  /*0310*/  ISETP.LE.AND P0, PT, R11.reuse, UR7, PT ;  /* 0x000000070b007c0c */ /* 0x040fe2000bf03270 */
[----:B------:R-:W-:Y:S01]  /*0320*/  UIADD3 UR7, UPT, UPT, UR6, 0x4, URZ ;  /* 0x0000000406077890 */ /* 0x000fe2000fffe0ff */
[C---:B------:R-:W-:Y:S01]  /*0330*/  ISETP.LE.AND P4, PT, R11.reuse, UR8, PT ;  /* 0x000000080b007c0c */ /* 0x040fe2000bf83270 */
[----:B------:R-:W-:Y:S01]  /*0340*/  UIADD3 UR8, UPT, UPT, UR6, 0x5, URZ ;  /* 0x0000000506087890 */ /* 0x000fe2000fffe0ff */
[----:B------:R-:W4:Y:S03]  /*0350*/  @!P1 LDS R13, [R13+0x4] ;  /* 0x000004000d0d9984 */ /* 0x000f260000000800 */
[C---:B------:R-:W-:Y:S01]  /*0360*/  ISETP.LE.AND P6, PT, R11.reuse, UR7, PT ;  /* 0x000000070b007c0c */ /* 0x040fe2000bfc3270 */
[----:B------:R-:W-:Y:S01]  /*0370*/  UIADD3 UR7, UPT, UPT, UR6, 0x6, URZ ;  /* 0x0000000606077890 */ /* 0x000fe2000fffe0ff */
[----:B------:R-:W-:Y:S01]  /*0380*/  ISETP.LE.AND P5, PT, R11, UR8, PT ;  /* 0x000000080b007c0c */ /* 0x000fe2000bfa3270 */
[----:B------:R-:W-:-:S03]  /*0390*/  UIADD3 UR8, UPT, UPT, UR6, 0x7, URZ ;  /* 0x0000000706087890 */ /* 0x000fc6000fffe0ff */
[----:B------:R-:W2:Y:S01]  /*03a0*/  @!P0 LDG.E R24, desc[UR10][R6.64+0x8] ;  /* 0x0000080a06188981 */ /* 0x000ea2000c1e1900 */
[C---:B------:R-:W-:Y:S01]  /*03b0*/  ISETP.LE.AND P3, PT, R11.reuse, UR7, PT ;  /* 0x000000070b007c0c */ /* 0x040fe2000bf63270 */
[----:B------:R-:W-:Y:S02]  /*03c0*/  UIADD3 UR7, UPT, UPT, UR6, 0x8, URZ ;  /* 0x0000000806077890 */ /* 0x000fe4000fffe0ff */
[----:B------:R-:W5:Y:S04]  /*03d0*/  @!P4 LDG.E R22, desc[UR10][R6.64+0xc] ;  /* 0x00000c0a0616c981 */ /* 0x000f68000c1e1900 */
[----:B------:R-:W5:Y:S04]  /*03e0*/  @!P6 LDG.E R20, desc[UR10][R6.64+0x10] ;  /* 0x0000100a0614e981 */ /* 0x000f68000c1e1900 */
[----:B------:R-:W5:Y:S01]  /*03f0*/  @!P5 LDG.E R18, desc[UR10][R6.64+0x14] ;  /* 0x0000140a0612d981 */ /* 0x000f62000c1e1900 */
[----:B------:R-:W0:Y:S01]  /*0400*/  @!P0 S2R R26, SR_CgaCtaId ;  /* 0x00000000001a8919 */ /* 0x000e220000008800 */
[----:B------:R-:W1:Y:S01]  /*0410*/  @!P6 S2R R25, SR_CgaCtaId ;  /* 0x000000000019e919 */ /* 0x000e620000008800 */
[----:B------:R-:W1:Y:S01]  /*0420*/  @!P4 S2R R28, SR_CgaCtaId ;  /* 0x00000000001cc919 */ /* 0x000e620000008800 */
[----:B------:R-:W1:Y:S01]  /*0430*/  @!P5 S2R R17, SR_CgaCtaId ;  /* 0x000000000011d919 */ /* 0x000e620000008800 */
[----:B------:R-:W1:Y:S01]  /*0440*/  @!P3 S2R R19, SR_CgaCtaId ;  /* 0x000000000013b919 */ /* 0x000e620000008800 */
[----:B------:R-:W-:Y:S01]  /*0450*/  @!P0 MOV R21, 0x400 ;  /* 0x0000040000158802 */ /* 0x000fe20000000f00 */
[----:B---3--:R-:W-:Y:S01]  /*0460*/  @!P2 FFMA R9, R14, R12, R9 ;  /* 0x0000000c0e09a223 */ /* 0x008fe20000000009 */
[----:B------:R-:W-:-:S03]  /*0470*/  ISETP.LE.AND P2, PT, R11, UR8, PT ;  /* 0x000000080b007c0c */ /* 0x000fc6000bf43270 */
[----:B----4-:R-:W-:Y:S01]  /*0480*/  @!P1 FFMA R9, R16, R13, R9 ;  /* 0x0000000d10099223 */ /* 0x010fe20000000009 */
[----:B------:R-:W-:Y:S01]  /*0490*/  ISETP.LE.AND P1, PT, R11, UR7, PT ;  /* 0x000000070b007c0c */ /* 0x000fe2000bf23270 */
[----:B------:R-:W3:Y:S08]  /*04a0*/  @!P3 LDG.E R16, desc[UR10][R6.64+0x18] ;  /* 0x0000180a0610b981 */ /* 0x000ef0000c1e1900 */
[----:B------:R-:W4:Y:S04]  /*04b0*/  @!P2 LDG.E R14, desc[UR10][R6.64+0x1c] ;  /* 0x00001c0a060ea981 */ /* 0x000f28000c1e1900 */
[----:B------:R-:W4:Y:S01]  /*04c0*/  @!P1 LDG.E R12, desc[UR10][R6.64+0x20] ;  /* 0x0000200a060c9981 */ /* 0x000f22000c1e1900 */
[----:B------:R-:W2:Y:S01]  /*04d0*/  @!P2 S2R R15, SR_CgaCtaId ;  /* 0x00000000000fa919 */ /* 0x000ea20000008800 */
[----:B0-----:R-:W-:Y:S01]  /*04e0*/  @!P0 LEA R21, R26, R21, 0x18 ;  /* 0x000000151a158211 */ /* 0x001fe200078ec0ff */
[----:B------:R-:W0:Y:S01]  /*04f0*/  @!P1 S2R R13, SR_CgaCtaId ;  /* 0x00000000000d9919 */ /* 0x000e220000008800 */
[----:B------:R-:W-:-:S02]  /*0500*/  @!P6 MOV R26, 0x400 ;  /* 0x00000400001ae802 */ /* 0x000fc40000000f00 */
[----:B------:R-:W-:Y:S02]  /*0510*/  @!P4 MOV R23, 0x400 ;  /* 0x000004000017c802 */ /* 0x000fe40000000f00 */
[----:B-1----:R-:W-:Y:S02]  /*0520*/  @!P6 LEA R25, R25, R26, 0x18 ;  /* 0x0000001a1919e211 */ /* 0x002fe400078ec0ff */
[----:B------:R-:W-:Y:S02]  /*0530*/  @!P5 MOV R26, 0x400 ;  /* 0x00000400001ad802 */ /* 0x000fe40000000f00 */
[----:B------:R-:W-:Y:S02]  /*0540*/  @!P4 LEA R23, R28, R23, 0x18 ;  /* 0x000000171c17c211 */ /* 0x000fe400078ec0ff */
[----:B------:R-:W-:Y:S01]  /*0550*/  @!P5 LEA R26, R17, R26, 0x18 ;  /* 0x0000001a111ad211 */ /* 0x000fe200078ec0ff */
[----:B------:R-:W-:Y:S01]  /*0560*/  @!P6 LDS R25, [R25+0x10] ;  /* 0x000010001919e984 */ /* 0x000fe20000000800 */
[----:B------:R-:W-:-:S03]  /*0570*/  @!P3 MOV R28, 0x400 ;  /* 0x00000400001cb802 */ /* 0x000fc60000000f00 */
[----:B------:R-:W1:Y:S01]  /*0580*/  @!P0 LDS R17, [R21+0x8] ;  /* 0x0000080015118984 */ /* 0x000e620000000800 */
[----:B------:R-:W-:-:S03]  /*0590*/  @!P3 LEA R27, R19, R28, 0x18 ;  /* 0x0000001c131bb211 */ /* 0x000fc600078ec0ff */
[----:B------:R-:W5:Y:S01]  /*05a0*/  @!P4 LDS R19, [R23+0xc] ;  /* 0x00000c001713c984 */ /* 0x000f620000000800 */
[----:B------:R-:W-:-:S03]  /*05b0*/  @!P2 MOV R28, 0x400 ;  /* 0x00000400001ca802 */ /* 0x000fc60000000f00 */
[----:B------:R-:W5:Y:S01]  /*05c0*/  @!P5 LDS R26, [R26+0x14] ;  /* 0x000014001a1ad984 */ /* 0x000f620000000800 */
[----:B--2---:R-:W-:-:S03]  /*05d0*/  @!P2 LEA R15, R15, R28, 0x18 ;  /* 0x0000001c0f0fa211 */ /* 0x004fc600078ec0ff */
[----:B------:R-:W3:Y:S01]  /*05e0*/  @!P3 LDS R27, [R27+0x18] ;  /* 0x000018001b1bb984 */ /* 0x000ee20000000800 */
[----:B------:R-:W-:-:S04]  /*05f0*/  @!P1 MOV R28, 0x400 ;  /* 0x00000400001c9802 */ /* 0x000fc80000000f00 */
[----:B0-----:R-:W-:Y:S01]  /*0600*/  @!P1 LEA R13, R13, R28, 0x18 ;  /* 0x0000001c0d0d9211 */ /* 0x001fe200078ec0ff */
[----:B------:R-:W4:Y:S05]  /*0610*/  @!P2 LDS R15, [R15+0x1c] ;  /* 0x00001c000f0fa984 */ /* 0x000f2a0000000800 */
[----:B------:R-:W0:Y:S01]  /*0620*/  @!P1 LDS R13, [R13+0x20] ;  /* 0x000020000d0d9984 */ /* 0x000e220000000800 */
[----:B------:R-:W-:Y:S02]  /*0630*/  UIADD3 UR7, UPT, UPT, UR6, 0x9, URZ ;  /* 0x0000000906077890 */ /* 0x000fe4000fffe0ff */
[----:B------:R-:W-:Y:S01]  /*0640*/  UIADD3 UR8, UPT, UPT, UR6, 0xa, URZ ;  /* 0x0000000a06087890 */ /* 0x000fe2000fffe0ff */
[----:B-1----:R-:W-:-:S03]  /*0650*/  @!P0 FFMA R9, R24, R17, R9 ;  /* 0x0000001118098223 */ /* 0x002fc60000000009 */
[C---:B------:R-:W-:Y:S01]  /*0660*/  ISETP.LE.AND P0, PT, R11.reuse, UR7, PT ;  /* 0x000000070b007c0c */ /* 0x040fe2000bf03270 */
[----:B------:R-:W-:Y:S01]  /*0670*/  UIADD3 UR7, UPT, UPT, UR6, 0xb, URZ ;  /* 0x0000000b06077890 */ /* 0x000fe2000fffe0ff */
[----:B-----5:R-:W-:Y:S01]  /*0680*/  @!P4 FFMA R9, R22, R19, R9 ;  /* 0x000000131609c223 */ /* 0x020fe20000000009 */
[C---:B------:R-:W-:Y:S01]  /*0690*/  ISETP.LE.AND P4, PT, R11.reuse, UR8, PT ;  /* 0x000000080b007c0c */ /* 0x040fe2000bf83270 */
[----:B------:R-:W-:Y:S02]  /*06a0*/  UIADD3 UR8, UPT, UPT, UR6, 0xc, URZ ;  /* 0x0000000c06087890 */ /* 0x000fe4000fffe0ff */
[----:B------:R-:W-:Y:S01]  /*06b0*/  @!P6 FFMA R9, R20, R25, R9 ;  /* 0x000000191409e223 */ /* 0x000fe20000000009 */
[C---:B------:R-:W-:Y:S01]  /*06c0*/  ISETP.LE.AND P6, PT, R11.reuse, UR7, PT ;  /* 0x000000070b007c0c */ /* 0x040fe2000bfc3270 */
[----:B------:R-:W-:Y:S02]  /*06d0*/  UIADD3 UR7, UPT, UPT, UR6, 0xd, URZ ;  /* 0x0000000d06077890 */ /* 0x000fe4000fffe0ff */
[----:B------:R-:W-:Y:S01]  /*06e0*/  @!P5 FFMA R9, R18, R26, R9 ;  /* 0x0000001a1209d223 */ /* 0x000fe20000000009 */
[----:B------:R-:W-:-:S02]  /*06f0*/  ISETP.LE.AND P5, PT, R11, UR8, PT ;  /* 0x000000080b007c0c */ /* 0x000fc4000bfa3270 */
[----:B------:R-:W2:Y:S01]  /*0700*/  @!P0 LDG.E R18, desc[UR10][R6.64+0x24] ;  /* 0x0000240a06128981 */ /* 0x000ea2000c1e1900 */
[----:B------:R-:W-:Y:S02]  /*0710*/  UIADD3 UR8, UPT, UPT, UR6, 0xe, URZ ;  /* 0x0000000e06087890 */ /* 0x000fe4000fffe0ff */
[----:B------:R-:W-:-:S08]  /*0720*/  UIADD3 UR6, UPT, UPT, UR6, 0xf, URZ ;  /* 0x0000000f06067890 */ /* 0x000fd0000fffe0ff */
[----:B------:R-:W5:Y:S01]  /*0730*/  @!P5 LDG.E R22, desc[UR10][R6.64+0x30] ;  /* 0x0000300a0616d981 */ /* 0x000f62000c1e1900 */
[----:B---3--:R-:W-:Y:S01]  /*0740*/  @!P3 FFMA R9, R16, R27, R9 ;  /* 0x0000001b1009b223 */ /* 0x008fe20000000009 */
[C---:B------:R-:W-:Y:S02]  /*0750*/  ISETP.LE.AND P3, PT, R11.reuse, UR7, PT ;  /* 0x000000070b007c0c */ /* 0x040fe4000bf63270 */
[----:B------:R-:W3:Y:S01]  /*0760*/  @!P4 LDG.E R16, desc[UR10][R6.64+0x28] ;  /* 0x0000280a0610c981 */ /* 0x000ee2000c1e1900 */
[----:B----4-:R-:W-:Y:S01]  /*0770*/  @!P2 FFMA R9, R14, R15, R9 ;  /* 0x0000000f0e09a223 */ /* 0x010fe20000000009 */
[C---:B------:R-:W-:Y:S02]  /*0780*/  ISETP.LE.AND P2, PT, R11.reuse, UR8, PT ;  /* 0x000000080b007c0c */ /* 0x040fe4000bf43270 */
[----:B------:R-:W4:Y:S01]  /*0790*/  @!P6 LDG.E R14, desc[UR10][R6.64+0x2c] ;  /* 0x00002c0a060ee981 */ /* 0x000f22000c1e1900 */
[----:B0-----:R-:W-:Y:S01]  /*07a0*/  @!P1 FFMA R9, R12, R13, R9 ;  /* 0x0000000d0c099223 */ /* 0x001fe20000000009 */
[----:B------:R-:W-:-:S05]  /*07b0*/  ISETP.LE.AND P1, PT, R11, UR6, PT ;  /* 0x000000060b007c0c */ /* 0x000fca000bf23270 */
[----:B------:R-:W5:Y:S04]  /*07c0*/  @!P3 LDG.E R20, desc[UR10][R6.64+0x34] ;  /* 0x0000340a0614b981 */ /* 0x000f68000c1e1900 */
[----:B------:R-:W5:Y:S04]  /*07d0*/  @!P2 LDG.E R12, desc[UR10][R6.64+0x38] ;  /* 0x0000380a060ca981 */ /* 0x000f68000c1e1900 */
[----:B------:R0:W5:Y:S01]  /*07e0*/  @!P1 LDG.E R24, desc[UR10][R6.64+0x3c] ;  /* 0x00003c0a06189981 */ /* 0x000162000c1e1900 */
[----:B------:R-:W1:Y:S01]  /*07f0*/  @!P0 S2R R26, SR_CgaCtaId ;  /* 0x00000000001a8919 */ /* 0x000e620000008800 */
[----:B------:R-:W0:Y:S01]  /*0800*/  @!P4 S2R R28, SR_CgaCtaId ;  /* 0x00000000001cc919 */ /* 0x000e220000008800 */
[----:B------:R-:W0:Y:S01]  /*0810*/  @!P6 S2R R21, SR_CgaCtaId ;  /* 0x000000000015e919 */ /* 0x000e220000008800 */
[----:B------:R-:W0:Y:S01]  /*0820*/  @!P5 S2R R19, SR_CgaCtaId ;  /* 0x000000000013d919 */ /* 0x000e220000008800 */
[----:B------:R-:W0:Y:S01]  /*0830*/  @!P3 S2R R17, SR_CgaCtaId ;  /* 0x000000000011b919 */ /* 0x000e220000008800 */
[----:B------:R-:W0:Y:S01]  /*0840*/  @!P2 S2R R15, SR_CgaCtaId ;  /* 0x00000000000fa919 */ /* 0x000e220000008800 */
[----:B------:R-:W2:Y:S01]  /*0850*/  @!P1 S2R R13, SR_CgaCtaId ;  /* 0x00000000000d9919 */ /* 0x000ea20000008800 */
[----:B------:R-:W-:-:S02]  /*0860*/  @!P0 MOV R23, 0x400 ;  /* 0x0000040000178802 */ /* 0x000fc40000000f00 */
[----:B------:R-:W-:Y:S02]  /*0870*/  @!P4 MOV R25, 0x400 ;  /* 0x000004000019c802 */ /* 0x000fe40000000f00 */
[----:B-1----:R-:W-:Y:S02]  /*0880*/  @!P0 LEA R23, R26, R23, 0x18 ;  /* 0x000000171a178211 */ /* 0x002fe400078ec0ff */
[----:B------:R-:W-:Y:S02]  /*0890*/  @!P6 MOV R26, 0x400 ;  /* 0x00000400001ae802 */ /* 0x000fe40000000f00 */
[----:B0-----:R-:W-:Y:S01]  /*08a0*/  @!P4 LEA R7, R28, R25, 0x18 ;  /* 0x000000191c07c211 */ /* 0x001fe200078ec0ff */
[----:B------:R-:W0:Y:S01]  /*08b0*/  @!P0 LDS R6, [R23+0x24] ;  /* 0x0000240017068984 */ /* 0x000e220000000800 */
[----:B------:R-:W-:Y:S02]  /*08c0*/  @!P5 MOV R28, 0x400 ;  /* 0x00000400001cd802 */ /* 0x000fe40000000f00 */
[----:B------:R-:W-:-:S02]  /*08d0*/  @!P6 LEA R26, R21, R26, 0x18 ;  /* 0x0000001a151ae211 */ /* 0x000fc400078ec0ff */
[----:B------:R-:W3:Y:S01]  /*08e0*/  @!P4 LDS R7, [R7+0x28] ;  /* 0x000028000707c984 */ /* 0x000ee20000000800 */
[----:B------:R-:W-:Y:S02]  /*08f0*/  @!P3 MOV R21, 0x400 ;  /* 0x000004000015b802 */ /* 0x000fe40000000f00 */
[----:B------:R-:W-:Y:S02]  /*0900*/  @!P5 LEA R28, R19, R28, 0x18 ;  /* 0x0000001c131cd211 */ /* 0x000fe400078ec0ff */
[----:B------:R-:W4:Y:S01]  /*0910*/  @!P6 LDS R19, [R26+0x2c] ;  /* 0x00002c001a13e984 */ /* 0x000f220000000800 */
[----:B------:R-:W-:Y:S02]  /*0920*/  @!P2 MOV R27, 0x400 ;  /* 0x00000400001ba802 */ /* 0x000fe40000000f00 */
[----:B------:R-:W-:Y:S02]  /*0930*/  @!P3 LEA R25, R17, R21, 0x18 ;  /* 0x000000151119b211 */ /* 0x000fe400078ec0ff */
[----:B------:R-:W5:Y:S01]  /*0940*/  @!P5 LDS R17, [R28+0x30] ;  /* 0x000030001c11d984 */ /* 0x000f620000000800 */
[----:B------:R-:W-:-:S02]  /*0950*/  @!P1 MOV R21, 0x400 ;  /* 0x0000040000159802 */ /* 0x000fc40000000f00 */
[----:B------:R-:W-:Y:S02]  /*0960*/  @!P2 LEA R27, R15, R27, 0x18 ;  /* 0x0000001b0f1ba211 */ /* 0x000fe400078ec0ff */
[----:B------:R-:W1:Y:S01]  /*0970*/  @!P3 LDS R15, [R25+0x34] ;  /* 0x00003400190fb984 */ /* 0x000e620000000800 */
[----:B--2---:R-:W-:-:S03]  /*0980*/  @!P1 LEA R21, R13, R21, 0x18 ;  /* 0x000000150d159211 */ /* 0x004fc600078ec0ff */
[----:B------:R-:W2:Y:S04]  /*0990*/  @!P2 LDS R13, [R27+0x38] ;  /* 0x000038001b0da984 */ /* 0x000ea80000000800 */
[----:B------:R-:W2:Y:S01]  /*09a0*/  @!P1 LDS R21, [R21+0x3c] ;  /* 0x00003c0015159984 */ /* 0x000ea20000000800 */
[----:B------:R-:W-:Y:S01]  /*09b0*/  UIADD3 UR4, UPT, UPT, UR4, 0x1, URZ ;  /* 0x0000000104047890 */ /* 0x000fe2000fffe0ff */
[----:B0-----:R-:W-:-:S03]  /*09c0*/  @!P0 FFMA R9, R18, R6, R9 ;  /* 0x0000000612098223 */ /* 0x001fc60000000009 */
[----:B------:R-:W-:Y:S01]  /*09d0*/  UISETP.NE.AND UP0, UPT, UR4, UR5, UPT ;  /* 0x000000050400728c */ /* 0x000fe2000bf05270 */
[----:B---3--:R-:W-:-:S04]  /*09e0*/  @!P4 FFMA R9, R16, R7, R9 ;  /* 0x000000071009c223 */ /* 0x008fc80000000009 */
[----:B----4-:R-:W-:-:S04]  /*09f0*/  @!P6 FFMA R9, R14, R19, R9 ;  /* 0x000000130e09e223 */ /* 0x010fc80000000009 */
[----:B-----5:R-:W-:-:S04]  /*0a00*/  @!P5 FFMA R9, R22, R17, R9 ;  /* 0x000000111609d223 */ /* 0x020fc80000000009 */
[----:B-1----:R-:W-:-:S04]  /*0a10*/  @!P3 FFMA R9, R20, R15, R9 ;  /* 0x0000000f1409b223 */ /* 0x002fc80000000009 */
[----:B--2---:R-:W-:-:S04]  /*0a20*/  @!P2 FFMA R9, R12, R13, R9 ;  /* 0x0000000d0c09a223 */ /* 0x004fc80000000009 */
[----:B------:R-:W-:Y:S01]  /*0a30*/  @!P1 FFMA R9, R24, R21, R9 ;  /* 0x0000001518099223 */ /* 0x000fe20000000009 */
[----:B------:R-:W-:Y:S06]  /*0a40*/  BRA.U UP0, `(.L_x_39) ;  /* 0xfffffff500cc7547 */ /* 0x000fec000b83ffff */
.L_x_38:
[----:B------:R-:W-:Y:S01]  /*0a50*/  STG.E desc[UR10][R2.64], R9 ;  /* 0x0000000902007986 */ /* 0x000fe2000c10190a */
[----:B------:R-:W-:Y:S05]  /*0a60*/  EXIT ;  /* 0x000000000000794d */ /* 0x000fea0003800000 */
.L_x_40:
        /* <DEDUP_REMOVED lines=9> */
.L_x_59:


//--------------------- .text._Z16matrixVectorMultPKfS0_Pfi --------------------------
	.section	.text._Z16matrixVectorMultPKfS0_Pfi,"ax",@progbits
	.align	128
        .global         _Z16matrixVectorMultPKfS0_Pfi
        .type           _Z16matrixVectorMultPKfS0_Pfi,@function
        .size           _Z16matrixVectorMultPKfS0_Pfi,(.L_x_60 - _Z16matrixVectorMultPKfS0_Pfi)
        .other          _Z16matrixVectorMultPKfS0_Pfi,@"STO_CUDA_ENTRY STV_DEFAULT"
_Z16matrixVectorMultPKfS0_Pfi:
.text._Z16matrixVectorMultPKfS0_Pfi:
        /* <DEDUP_REMOVED lines=8> */
[----:B------:R-:W-:Y:S01]  /*0080*/  UISETP.GE.AND UP0, UPT, UR16, 0x1, UPT ;  /* 0x000000011000788c */ /* 0x000fe2000bf06270 */
[----:B------:R-:W-:Y:S01]  /*0090*/  HFMA2 R15, -RZ, RZ, 0, 0 ;  /* 0x00000000ff0f7431 */ /* 0x000fe200000001ff */
[----:B------:R-:W0:Y:S07]  /*00a0*/  LDCU.64 UR14, c[0x0][0x358] ;  /* 0x00006b00ff0e77ac */ /* 0x000e2e0008000a00 */
[----:B------:R-:W-:Y:S05]  /*00b0*/  BRA.U !UP0, `(.L_x_41) ;  /* 0x0000000908647547 */ /* 0x000fea000b800000 */
[----:B------:R-:W-:Y:S02]  /*00c0*/  UISETP.GE.U32.AND UP1, UPT, UR16, 0x10, UPT ;  /* 0x000000101000788c */ /* 0x000fe4000bf26070 */
[----:B------:R-:W-:Y:S01]  /*00d0*/  IMAD R7, R0, UR16, RZ ;  /* 0x0000001000077c24 */ /* 0x000fe2000f8e02ff */
[----:B------:R-:W-:Y:S01]  /*00e0*/  ULOP3.LUT UR12, UR16, 0xf, URZ, 0xc0, !UPT ;  /* 0x0000000f100c7892 */ /* 0x000fe2000f8ec0ff */
[----:B------:R-:W-:Y:S02]  /*00f0*/  MOV R15, RZ ;  /* 0x000000ff000f7202 */ /* 0x000fe40000000f00 */
[----:B------:R-:W-:Y:S01]  /*0100*/  MOV R8, RZ ;  /* 0x000000ff00087202 */ /* 0x000fe20000000f00 */
[----:B------:R-:W-:Y:S02]  /*0110*/  UISETP.NE.AND UP0, UPT, UR12, URZ, UPT ;  /* 0x000000ff0c00728c */ /* 0x000fe4000bf05270 */
[----:B------:R-:W-:Y:S09]  /*0120*/  BRA.U !UP1, `(.L_x_42) ;  /* 0x0000000509147547 */ /* 0x000ff2000b800000 */
[----:B------:R-:W1:Y:S01]  /*0130*/  LDCU.128 UR8, c[0x0][0x380] ;  /* 0x00007000ff0877ac */ /* 0x000e620008000c00 */
[----:B------:R-:W-:Y:S02]  /*0140*/  MOV R15, RZ ;  /* 0x000000ff000f7202 */ /* 0x000fe40000000f00 */
[----:B------:R-:W-:Y:S01]  /*0150*/  MOV R6, R7 ;  /* 0x0000000700067202 */ /* 0x000fe20000000f00 */
[----:B------:R-:W-:-:S06]  /*0160*/  ULOP3.LUT UR13, UR16, 0x7ffffff0, URZ, 0xc0, !UPT ;  /* 0x7ffffff0100d7892 */ /* 0x000fcc000f8ec0ff */
[----:B------:R-:W-:Y:S01]  /*0170*/  MOV R8, UR13 ;  /* 0x0000000d00087c02 */ /* 0x000fe20008000f00 */
[----:B-1----:R-:W-:Y:S02]  /*0180*/  UIADD3 UR4, UP2, UPT, UR10, 0x20, URZ ;  /* 0x000000200a047890 */ /* 0x002fe4000ff5e0ff */
[----:B------:R-:W-:Y:S02]  /*0190*/  UIADD3 UR6, UP1, UPT, UR8, 0x20, URZ ;  /* 0x0000002008067890 */ /* 0x000fe4000ff3e0ff */
[----:B------:R-:W-:Y:S02]  /*01a0*/  UIADD3.X UR5, UPT, UPT, URZ, UR11, URZ, UP2, !UPT ;  /* 0x0000000bff057290 */ /* 0x000fe400097fe4ff */
[----:B------:R-:W-:Y:S01]  /*01b0*/  MOV R2, UR4 ;  /* 0x0000000400027c02 */ /* 0x000fe20008000f00 */
[----:B------:R-:W-:Y:S02]  /*01c0*/  UIADD3 UR8, UPT, UPT, -UR13, URZ, URZ ;  /* 0x000000ff0d087290 */ /* 0x000fe4000fffe1ff */
[----:B------:R-:W-:Y:S01]  /*01d0*/  UIADD3.X UR7, UPT, UPT, URZ, UR9, URZ, UP1, !UPT ;  /* 0x00000009ff077290 */ /* 0x000fe20008ffe4ff */
[----:B------:R-:W-:-:S11]  /*01e0*/  MOV R3, UR5 ;  /* 0x0000000500037c02 */ /* 0x000fd60008000f00 */
.L_x_43:
[----:B------:R-:W-:Y:S01]  /*01f0*/  MOV R4, UR6 ;  /* 0x0000000600047c02 */ /* 0x000fe20008000f00 */
[----:B0-----:R-:W2:Y:S01]  /*0200*/  LDG.E R17, desc[UR14][R2.64+-0x20] ;  /* 0xffffe00e02117981 */ /* 0x001ea2000c1e1900 */
[----:B------:R-:W-:-:S03]  /*0210*/  MOV R5, UR7 ;  /* 0x0000000700057c02 */ /* 0x000fc60008000f00 */
[----:B------:R-:W3:Y:S01]  /*0220*/  LDG.E R25, desc[UR14][R2.64+-0x1c] ;  /* 0xffffe40e02197981 */ /* 0x000ee2000c1e1900 */
[----:B------:R-:W-:-:S03]  /*0230*/  IMAD.WIDE R4, R6, 0x4, R4 ;  /* 0x0000000406047825 */ /* 0x000fc600078e0204 */
[----:B------:R-:W4:Y:S04]  /*0240*/  LDG.E R19, desc[UR14][R2.64+-0x18] ;  /* 0xffffe80e02137981 */ /* 0x000f28000c1e1900 */
[----:B------:R-:W2:Y:S04]  /*0250*/  LDG.E R16, desc[UR14][R4.64+-0x20] ;  /* 0xffffe00e04107981 */ /* 0x000ea8000c1e1900 */
[----:B------:R-:W3:Y:S04]  /*0260*/  LDG.E R18, desc[UR14][R4.64+-0x1c] ;  /* 0xffffe40e04127981 */ /* 0x000ee8000c1e1900 */
[----:B------:R-:W4:Y:S04]  /*0270*/  LDG.E R20, desc[UR14][R4.64+-0x18] ;  /* 0xffffe80e04147981 */ /* 0x000f28000c1e1900 */
[----:B------:R-:W5:Y:S04]  /*0280*/  LDG.E R22, desc[UR14][R2.64+-0x14] ;  /* 0xffffec0e02167981 */ /* 0x000f68000c1e1900 */
        /* <DEDUP_REMOVED lines=8> */
[----:B------:R-:W5:Y:S01]  /*0310*/  LDG.E R14, desc[UR14][R4.64+-0x4] ;  /* 0xfffffc0e040e7981 */ /* 0x000f62000c1e1900 */
[----:B--2---:R-:W-:-:S03]  /*0320*/  FFMA R17, R16, R17, R15 ;  /* 0x0000001110117223 */ /* 0x004fc6000000000f */
[----:B------:R-:W2:Y:S04]  /*0330*/  LDG.E R15, desc[UR14][R2.64] ;  /* 0x0000000e020f7981 */ /* 0x000ea8000c1e1900 */
[----:B------:R-:W2:Y:S01]  /*0340*/  LDG.E R16, desc[UR14][R4.64] ;  /* 0x0000000e04107981 */ /* 0x000ea2000c1e1900 */
[----:B---3--:R-:W-:-:S03]  /*0350*/  FFMA R25, R18, R25, R17 ;  /* 0x0000001912197223 */ /* 0x008fc60000000011 */
[----:B------:R-:W3:Y:S01]  /*0360*/  LDG.E R17, desc[UR14][R2.64+0x4] ;  /* 0x0000040e02117981 */ /* 0x000ee2000c1e1900 */
[----:B----4-:R-:W-:-:S03]  /*0370*/  FFMA R26, R20, R19, R25 ;  /* 0x00000013141a7223 */ /* 0x010fc60000000019 */
[----:B------:R-:W3:Y:S04]  /*0380*/  LDG.E R18, desc[UR14][R4.64+0x4] ;  /* 0x0000040e04127981 */ /* 0x000ee8000c1e1900 */
[----:B------:R-:W4:Y:S01]  /*0390*/  LDG.E R20, desc[UR14][R2.64+0x8] ;  /* 0x0000080e02147981 */ /* 0x000f22000c1e1900 */
[----:B-----5:R-:W-:-:S03]  /*03a0*/  FFMA R25, R21, R22, R26 ;  /* 0x0000001615197223 */ /* 0x020fc6000000001a */
[----:B------:R-:W4:Y:S04]  /*03b0*/  LDG.E R19, desc[UR14][R4.64+0x8] ;  /* 0x0000080e04137981 */ /* 0x000f28000c1e1900 */
[----:B------:R-:W5:Y:S01]  /*03c0*/  LDG.E R22, desc[UR14][R2.64+0xc] ;  /* 0x00000c0e02167981 */ /* 0x000f62000c1e1900 */
[----:B------:R-:W-:-:S03]  /*03d0*/  FFMA R25, R24, R23, R25 ;  /* 0x0000001718197223 */ /* 0x000fc60000000019 */
[----:B------:R-:W5:Y:S04]  /*03e0*/  LDG.E R21, desc[UR14][R4.64+0xc] ;  /* 0x00000c0e04157981 */ /* 0x000f68000c1e1900 */
[----:B------:R-:W5:Y:S01]  /*03f0*/  LDG.E R24, desc[UR14][R2.64+0x10] ;  /* 0x0000100e02187981 */ /* 0x000f62000c1e1900 */
[----:B------:R-:W-:-:S03]  /*0400*/  FFMA R25, R10, R9, R25 ;  /* 0x000000090a197223 */ /* 0x000fc60000000019 */
[----:B------:R-:W5:Y:S04]  /*0410*/  LDG.E R23, desc[UR14][R4.64+0x10] ;  /* 0x0000100e04177981 */ /* 0x000f68000c1e1900 */
[----:B------:R-:W5:Y:S01]  /*0420*/  LDG.E R10, desc[UR14][R2.64+0x14] ;  /* 0x0000140e020a7981 */ /* 0x000f62000c1e1900 */
[----:B------:R-:W-:-:S03]  /*0430*/  FFMA R27, R12, R11, R25 ;  /* 0x0000000b0c1b7223 */ /* 0x000fc60000000019 */
[----:B------:R-:W5:Y:S04]  /*0440*/  LDG.E R9, desc[UR14][R4.64+0x14] ;  /* 0x0000140e04097981 */ /* 0x000f68000c1e1900 */
[----:B------:R-:W5:Y:S04]  /*0450*/  LDG.E R11, desc[UR14][R2.64+0x18] ;  /* 0x0000180e020b7981 */ /* 0x000f68000c1e1900 */
[----:B------:R-:W5:Y:S04]  /*0460*/  LDG.E R12, desc[UR14][R4.64+0x18] ;  /* 0x0000180e040c7981 */ /* 0x000f68000c1e1900 */
[----:B------:R-:W5:Y:S04]  /*0470*/  LDG.E R25, desc[UR14][R4.64+0x1c] ;  /* 0x00001c0e04197981 */ /* 0x000f68000c1e1900 */
[----:B------:R0:W5:Y:S01]  /*0480*/  LDG.E R26, desc[UR14][R2.64+0x1c] ;  /* 0x00001c0e021a7981 */ /* 0x000162000c1e1900 */
[----:B------:R-:W-:Y:S01]  /*0490*/  FFMA R13, R14, R13, R27 ;  /* 0x0000000d0e0d7223 */ /* 0x000fe2000000001b */
[----:B------:R-:W-:-:S04]  /*04a0*/  UIADD3 UR8, UPT, UPT, UR8, 0x10, URZ ;  /* 0x0000001008087890 */ /* 0x000fc8000fffe0ff */
[----:B------:R-:W-:Y:S01]  /*04b0*/  UISETP.NE.AND UP1, UPT, UR8, URZ, UPT ;  /* 0x000000ff0800728c */ /* 0x000fe2000bf25270 */
[----:B0-----:R-:W-:Y:S02]  /*04c0*/  IADD3 R2, P0, PT, R2, 0x40, RZ ;  /* 0x0000004002027810 */ /* 0x001fe40007f1e0ff */
[----:B------:R-:W-:Y:S02]  /*04d0*/  IADD3 R6, PT, PT, R6, 0x10, RZ ;  /* 0x0000001006067810 */ /* 0x000fe40007ffe0ff */
        /* <DEDUP_REMOVED lines=10> */
.L_x_42:
[----:B------:R-:W-:Y:S05]  /*0580*/  BRA.U !UP0, `(.L_x_41) ;  /* 0x0000000508307547 */ /* 0x000fea000b800000 */
[----:B------:R-:W-:Y:S02]  /*0590*/  UISETP.GE.U32.AND UP0, UPT, UR12, 0x8, UPT ;  /* 0x000000080c00788c */ /* 0x000fe4000bf06070 */
[----:B------:R-:W-:-:S04]  /*05a0*/  ULOP3.LUT UR5, UR16, 0x7, URZ, 0xc0, !UPT ;  /* 0x0000000710057892 */ /* 0x000fc8000f8ec0ff */
[----:B------:R-:W-:-:S03]  /*05b0*/  UISETP.NE.AND UP1, UPT, UR5, URZ, UPT ;  /* 0x000000ff0500728c */ /* 0x000fc6000bf25270 */
[----:B------:R-:W-:Y:S08]  /*05c0*/  BRA.U !UP0, `(.L_x_44) ;  /* 0x0000000108787547 */ /* 0x000ff0000b800000 */
[----:B------:R-:W1:Y:S01]  /*05d0*/  LDC.64 R2, c[0x0][0x380] ;  /* 0x0000e000ff027b82 */ /* 0x000e620000000a00 */
[----:B------:R-:W-:-:S07]  /*05e0*/  IADD3 R9, PT, PT, R7, R8, RZ ;  /* 0x0000000807097210 */ /* 0x000fce0007ffe0ff */
[----:B------:R-:W2:Y:S01]  /*05f0*/  LDC.64 R4, c[0x0][0x388] ;  /* 0x0000e200ff047b82 */ /* 0x000ea20000000a00 */
[----:B-1----:R-:W-:-:S05]  /*0600*/  IMAD.WIDE R2, R9, 0x4, R2 ;  /* 0x0000000409027825 */ /* 0x002fca00078e0202 */
[----:B0-----:R-:W3:Y:S01]  /*0610*/  LDG.E R10, desc[UR14][R2.64] ;  /* 0x0000000e020a7981 */ /* 0x001ee2000c1e1900 */
[----:B--2---:R-:W-:-:S03]  /*0620*/  IMAD.WIDE.U32 R4, R8, 0x4, R4 ;  /* 0x0000000408047825 */ /* 0x004fc600078e0004 */
[----:B------:R-:W2:Y:S04]  /*0630*/  LDG.E R13, desc[UR14][R2.64+0x4] ;  /* 0x0000040e020d7981 */ /* 0x000ea8000c1e1900 */
[----:B------:R-:W3:Y:S04]  /*0640*/  LDG.E R11, desc[UR14][R4.64] ;  /* 0x0000000e040b7981 */ /* 0x000ee8000c1e1900 */
[----:B------:R-:W2:Y:S04]  /*0650*/  LDG.E R12, desc[UR14][R4.64+0x4] ;  /* 0x0000040e040c7981 */ /* 0x000ea8000c1e1900 */
[----:B------:R-:W4:Y:S04]  /*0660*/  LDG.E R17, desc[UR14][R2.64+0x8] ;  /* 0x0000080e02117981 */ /* 0x000f28000c1e1900 */
        /* <DEDUP_REMOVED lines=11> */
[----:B------:R-:W-:Y:S01]  /*0720*/  IADD3 R8, PT, PT, R8, 0x8, RZ ;  /* 0x0000000808087810 */ /* 0x000fe20007ffe0ff */
[----:B---3--:R-:W-:-:S04]  /*0730*/  FFMA R10, R10, R11, R15 ;  /* 0x0000000b0a0a7223 */ /* 0x008fc8000000000f */
[----:B--2---:R-:W-:-:S04]  /*0740*/  FFMA R10, R13, R12, R10 ;  /* 0x0000000c0d0a7223 */ /* 0x004fc8000000000a */
[----:B----4-:R-:W-:-:S04]  /*0750*/  FFMA R10, R17, R14, R10 ;  /* 0x0000000e110a7223 */ /* 0x010fc8000000000a */
[----:B-----5:R-:W-:-:S04]  /*0760*/  FFMA R10, R19, R16, R10 ;  /* 0x00000010130a7223 */ /* 0x020fc8000000000a */
[----:B------:R-:W-:-:S04]  /*0770*/  FFMA R10, R21, R18, R10 ;  /* 0x00000012150a7223 */ /* 0x000fc8000000000a */
[----:B------:R-:W-:-:S04]  /*0780*/  FFMA R23, R23, R20, R10 ;  /* 0x0000001417177223 */ /* 0x000fc8000000000a */
[----:B------:R-:W-:-:S04]  /*0790*/  FFMA R6, R6, R9, R23 ;  /* 0x0000000906067223 */ /* 0x000fc80000000017 */
[----:B------:R-:W-:-:S07]  /*07a0*/  FFMA R15, R25, R22, R6 ;  /* 0x00000016190f7223 */ /* 0x000fce0000000006 */
.L_x_44:
        /* <DEDUP_REMOVED lines=17> */
[----:B------:R-:W5:Y:S01]  /*08c0*/  LDG.E R14, desc[UR14][R4.64+0xc] ;  /* 0x00000c0e040e7981 */ /* 0x000f62000c1e1900 */
[----:B------:R-:W-:Y:S01]  /*08d0*/  IADD3 R8, PT, PT, R8, 0x4, RZ ;  /* 0x0000000408087810 */ /* 0x000fe20007ffe0ff */
[----:B---3--:R-:W-:-:S04]  /*08e0*/  FFMA R6, R6, R9, R15 ;  /* 0x0000000906067223 */ /* 0x008fc8000000000f */
[----:B--2---:R-:W-:-:S04]  /*08f0*/  FFMA R6, R11, R10, R6 ;  /* 0x0000000a0b067223 */ /* 0x004fc80000000006 */
[----:B----4-:R-:W-:-:S04]  /*0900*/  FFMA R6, R13, R12, R6 ;  /* 0x0000000c0d067223 */ /* 0x010fc80000000006 */
[----:B-----5:R-:W-:-:S07]  /*0910*/  FFMA R15, R17, R14, R6 ;  /* 0x0000000e110f7223 */ /* 0x020fce0000000006 */
.L_x_45:
[----:B------:R-:W-:Y:S05]  /*0920*/  BRA.U !UP1, `(.L_x_41) ;  /* 0x0000000109487547 */ /* 0x000fea000b800000 */
[----:B------:R-:W1:Y:S01]  /*0930*/  LDC.64 R2, c[0x0][0x388] ;  /* 0x0000e200ff027b82 */ /* 0x000e620000000a00 */
[----:B------:R-:W-:Y:S01]  /*0940*/  IADD3 R7, PT, PT, R7, R8, RZ ;  /* 0x0000000807077210 */ /* 0x000fe20007ffe0ff */
[----:B------:R-:W-:-:S06]  /*0950*/  UIADD3 UR4, UPT, UPT, -UR4, URZ, URZ ;  /* 0x000000ff04047290 */ /* 0x000fcc000fffe1ff */
[----:B------:R-:W2:Y:S01]  /*0960*/  LDC.64 R10, c[0x0][0x380] ;  /* 0x0000e000ff0a7b82 */ /* 0x000ea20000000a00 */
[----:B-1----:R-:W-:-:S03]  /*0970*/  IMAD.WIDE.U32 R2, R8, 0x4, R2 ;  /* 0x0000000408027825 */ /* 0x002fc600078e0002 */
[----:B------:R-:W-:Y:S02]  /*0980*/  MOV R6, R2 ;  /* 0x0000000200067202 */ /* 0x000fe40000000f00 */
[----:B------:R-:W-:-:S07]  /*0990*/  MOV R5, R3 ;  /* 0x0000000300057202 */ /* 0x000fce0000000f00 */
.L_x_46:
[----:B--2---:R-:W-:Y:S01]  /*09a0*/  IMAD.WIDE R2, R7, 0x4, R10 ;  /* 0x0000000407027825 */ /* 0x004fe200078e020a */
[----:B------:R-:W-:-:S05]  /*09b0*/  MOV R4, R6 ;  /* 0x0000000600047202 */ /* 0x000fca0000000f00 */
[----:B0-----:R-:W2:Y:S04]  /*09c0*/  LDG.E R2, desc[UR14][R2.64] ;  /* 0x0000000e02027981 */ /* 0x001ea8000c1e1900 */
[----:B------:R0:W2:Y:S01]  /*09d0*/  LDG.E R4, desc[UR14][R4.64] ;  /* 0x0000000e04047981 */ /* 0x0000a2000c1e1900 */
[----:B------:R-:W-:Y:S01]  /*09e0*/  UIADD3 UR4, UPT, UPT, UR4, 0x1, URZ ;  /* 0x0000000104047890 */ /* 0x000fe2000fffe0ff */
[----:B------:R-:W-:Y:S02]  /*09f0*/  IADD3 R6, P0, PT, R6, 0x4, RZ ;  /* 0x0000000406067810 */ /* 0x000fe40007f1e0ff */
[----:B------:R-:W-:Y:S01]  /*0a00*/  IADD3 R7, PT, PT, R7, 0x1, RZ ;  /* 0x0000000107077810 */ /* 0x000fe20007ffe0ff */
[----:B------:R-:W-:Y:S01]  /*0a10*/  UISETP.NE.AND UP0, UPT, UR4, URZ, UPT ;  /* 0x000000ff0400728c */ /* 0x000fe2000bf05270 */
[----:B0-----:R-:W-:Y:S01]  /*0a20*/  IADD3.X R5, PT, PT, RZ, R5, RZ, P0, !PT ;  /* 0x00000005ff057210 */ /* 0x001fe200007fe4ff */
[----:B--2---:R-:W-:-:S07]  /*0a30*/  FFMA R15, R2, R4, R15 ;  /* 0x00000004020f7223 */ /* 0x004fce000000000f */
[----:B------:R-:W-:Y:S05]  /*0a40*/  BRA.U UP0, `(.L_x_46) ;  /* 0xfffffffd00d47547 */ /* 0x000fea000b83ffff */
.L_x_41:
[----:B------:R-:W1:Y:S02]  /*0a50*/  LDC.64 R2, c[0x0][0x390] ;  /* 0x0000e400ff027b82 */ /* 0x000e640000000a00 */
[----:B-1----:R-:W-:-:S05]  /*0a60*/  IMAD.WIDE R2, R0, 0x4, R2 ;  /* 0x0000000400027825 */ /* 0x002fca00078e0202 */
[----:B0-----:R-:W-:Y:S01]  /*0a70*/  STG.E desc[UR14][R2.64], R15 ;  /* 0x0000000f02007986 */ /* 0x001fe2000c10190e */
[----:B------:R-:W-:Y:S05]  /*0a80*/  EXIT ;  /* 0x000000000000794d */ /* 0x000fea0003800000 */
.L_x_47:
        /* <DEDUP_REMOVED lines=15> */
.L_x_60:


//--------------------- .text._Z21matrixTransposeSharedPKfPfi --------------------------
	.section	.text._Z21matrixTransposeSharedPKfPfi,"ax",@progbits
	.align	128
        .global         _Z21matrixTransposeSharedPKfPfi
        .type           _Z21matrixTransposeSharedPKfPfi,@function
        .size           _Z21matrixTransposeSharedPKfPfi,(.L_x_61 - _Z21matrixTransposeSharedPKfPfi)
        .other          _Z21matrixTransposeSharedPKfPfi,@"STO_CUDA_ENTRY STV_DEFAULT"
_Z21matrixTransposeSharedPKfPfi:
.text._Z21matrixTransposeSharedPKfPfi:
[----:B------:R-:W-:Y:S01]  /*0000*/  LDC R1, c[0x0][0x37c] ;  /* 0x0000df00ff017b82 */ /* 0x000fe20000000800 */
[----:B------:R-:W0:Y:S01]  /*0010*/  S2R R4, SR_CTAID.Y ;  /* 0x0000000000047919 */ /* 0x000e220000002600 */
[----:B------:R-:W1:Y:S01]  /*0020*/  LDCU UR8, c[0x0][0x390] ;  /* 0x00007200ff0877ac */ /* 0x000e620008000800 */
[----:B------:R-:W0:Y:S01]  /*0030*/  S2R R9, SR_TID.Y ;  /* 0x0000000000097919 */ /* 0x000e220000002200 */
[----:B------:R-:W2:Y:S01]  /*0040*/  LDCU.64 UR6, c[0x0][0x358] ;  /* 0x00006b00ff0677ac */ /* 0x000ea20008000a00 */
[----:B------:R-:W3:Y:S01]  /*0050*/  S2R R11, SR_TID.X ;  /* 0x00000000000b7919 */ /* 0x000ee20000002100 */
[----:B------:R-:W3:Y:S01]  /*0060*/  S2R R6, SR_CTAID.X ;  /* 0x0000000000067919 */ /* 0x000ee20000002500 */
[----:B0-----:R-:W-:Y:S02]  /*0070*/  LEA R0, R4, R9, 0x4 ;  /* 0x0000000904007211 */ /* 0x001fe400078e20ff */
[----:B---3--:R-:W-:-:S04]  /*0080*/  LEA R5, R6, R11, 0x4 ;  /* 0x0000000b06057211 */ /* 0x008fc800078e20ff */
[----:B------:R-:W-:-:S04]  /*0090*/  VIMNMX R2, PT, PT, R0, R5, !PT ;  /* 0x0000000500027248 */ /* 0x000fc80007fe0100 */
[----:B-1----:R-:W-:-:S13]  /*00a0*/  ISETP.GE.AND P0, PT, R2, UR8, PT ;  /* 0x0000000802007c0c */ /* 0x002fda000bf06270 */
[----:B------:R-:W0:Y:S01]  /*00b0*/  @!P0 LDC.64 R2, c[0x0][0x380] ;  /* 0x0000e000ff028b82 */ /* 0x000e220000000a00 */
[----:B------:R-:W-:-:S04]  /*00c0*/  @!P0 IMAD R5, R0, UR8, R5 ;  /* 0x0000000800058c24 */ /* 0x000fc8000f8e0205 */
[----:B0-----:R-:W-:-:S06]  /*00d0*/  @!P0 IMAD.WIDE R2, R5, 0x4, R2 ;  /* 0x0000000405028825 */ /* 0x001fcc00078e0202 */
[----:B--2---:R0:W2:Y:S01]  /*00e0*/  @!P0 LDG.E R2, desc[UR6][R2.64] ;  /* 0x0000000602028981 */ /* 0x0040a2000c1e1900 */
[----:B------:R-:W1:Y:S01]  /*00f0*/  S2UR UR5, SR_CgaCtaId ;  /* 0x00000000000579c3 */ /* 0x000e620000008800 */
[----:B------:R-:W-:Y:S01]  /*0100*/  UMOV UR4, 0x400 ;  /* 0x0000040000047882 */ /* 0x000fe20000000000 */
[----:B------:R-:W-:Y:S01]  /*0110*/  LEA R5, R4, R11, 0x4 ;  /* 0x0000000b04057211 */ /* 0x000fe200078e20ff */
[----:B------:R-:W-:-:S05]  /*0120*/  IMAD R6, R6, 0x10, R9 ;  /* 0x0000001006067824 */ /* 0x000fca00078e0209 */
[----:B------:R-:W-:-:S04]  /*0130*/  VIMNMX R7, PT, PT, R5, R6, !PT ;  /* 0x0000000605077248 */ /* 0x000fc80007fe0100 */
[----:B------:R-:W-:Y:S01]  /*0140*/  ISETP.GE.AND P1, PT, R7, UR8, PT ;  /* 0x0000000807007c0c */ /* 0x000fe2000bf26270 */
[----:B-1----:R-:W-:-:S06]  /*0150*/  ULEA UR4, UR5, UR4, 0x18 ;  /* 0x0000000405047291 */ /* 0x002fcc000f8ec0ff */
[----:B------:R-:W-:-:S04]  /*0160*/  @!P0 IMAD.U32 R0, RZ, RZ, UR4 ;  /* 0x00000004ff008e24 */ /* 0x000fc8000f8e00ff */
[----:B------:R-:W-:Y:S01]  /*0170*/  @!P0 IMAD R4, R9, 0x44, R0 ;  /* 0x0000004409048824 */ /* 0x000fe200078e0200 */
[----:B------:R-:W-:-:S03]  /*0180*/  @P0 MOV R0, UR4 ;  /* 0x0000000400000c02 */ /* 0x000fc60008000f00 */
[----:B0-----:R-:W-:Y:S02]  /*0190*/  @!P0 IMAD R3, R11, 0x4, R4 ;  /* 0x000000040b038824 */ /* 0x001fe400078e0204 */
[----:B------:R-:W-:-:S05]  /*01a0*/  @P0 IMAD R8, R9, 0x44, R0 ;  /* 0x0000004409080824 */ /* 0x000fca00078e0200 */
[----:B------:R-:W-:Y:S01]  /*01b0*/  @P0 LEA R8, R11, R8, 0x2 ;  /* 0x000000080b080211 */ /* 0x000fe200078e10ff */
[----:B--2---:R0:W-:Y:S04]  /*01c0*/  @!P0 STS [R3], R2 ;  /* 0x0000000203008388 */ /* 0x0041e80000000800 */
[----:B------:R0:W-:Y:S01]  /*01d0*/  @P0 STS [R8], RZ ;  /* 0x000000ff08000388 */ /* 0x0001e20000000800 */
[----:B------:R-:W-:Y:S06]  /*01e0*/  BAR.SYNC.DEFER_BLOCKING 0x0 ;  /* 0x0000000000007b1d */ /* 0x000fec0000010000 */
[----:B------:R-:W-:Y:S05]  /*01f0*/  @P1 EXIT ;  /* 0x000000000000194d */ /* 0x000fea0003800000 */
[----:B------:R-:W-:Y:S01]  /*0200*/  IMAD R0, R11, 0x44, R0 ;  /* 0x000000440b007824 */ /* 0x000fe200078e0200 */
[----:B0-----:R-:W0:Y:S01]  /*0210*/  LDC.64 R2, c[0x0][0x388] ;  /* 0x0000e200ff027b82 */ /* 0x001e220000000a00 */
[----:B------:R-:W-:-:S03]  /*0220*/  IMAD R5, R6, UR8, R5 ;  /* 0x0000000806057c24 */ /* 0x000fc6000f8e0205 */
[----:B------:R-:W-:-:S05]  /*0230*/  LEA R0, R9, R0, 0x2 ;  /* 0x0000000009007211 */ /* 0x000fca00078e10ff */
[----:B------:R-:W1:Y:S01]  /*0240*/  LDS R7, [R0] ;  /* 0x0000000000077984 */ /* 0x000e620000000800 */
[----:B0-----:R-:W-:-:S05]  /*0250*/  IMAD.WIDE R2, R5, 0x4, R2 ;  /* 0x0000000405027825 */ /* 0x001fca00078e0202 */
[----:B-1----:R-:W-:Y:S01]  /*0260*/  STG.E desc[UR6][R2.64], R7 ;  /* 0x0000000702007986 */ /* 0x002fe2000c101906 */
[----:B------:R-:W-:Y:S05]  /*0270*/  EXIT ;  /* 0x000000000000794d */ /* 0x000fea0003800000 */
.L_x_48:
        /* <DEDUP_REMOVED lines=16> */
.L_x_61:


//--------------------- .text._Z17matrixCrossSharedPKfS0_Pfi --------------------------
	.section	.text._Z17matrixCrossSharedPKfS0_Pfi,"ax",@progbits
	.align	128
        .global         _Z17matrixCrossSharedPKfS0_Pfi
        .type           _Z17matrixCrossSharedPKfS0_Pfi,@function
        .size           _Z17matrixCrossSharedPKfS0_Pfi,(.L_x_62 - _Z17matrixCrossSharedPKfS0_Pfi)
        .other          _Z17matrixCrossSharedPKfS0_Pfi,@"STO_CUDA_ENTRY STV_DEFAULT"
_Z17matrixCrossSharedPKfS0_Pfi:
.text._Z17matrixCrossSharedPKfS0_Pfi:
[----:B------:R-:W-:Y:S01]  /*0000*/  LDC R1, c[0x0][0x37c] ;  /* 0x0000df00ff017b82 */ /* 0x000fe20000000800 */
[----:B------:R-:W0:Y:S01]  /*0010*/  LDCU UR4, c[0x0][0x398] ;  /* 0x00007300ff0477ac */ /* 0x000e220008000800 */
[----:B------:R-:W1:Y:S01]  /*0020*/  S2R R2, SR_CTAID.Y ;  /* 0x0000000000027919 */ /* 0x000e620000002600 */
[----:B------:R-:W-:Y:S01]  /*0030*/  HFMA2 R23, -RZ, RZ, 0, 0 ;  /* 0x00000000ff177431 */ /* 0x000fe200000001ff */
[----:B------:R-:W2:Y:S01]  /*0040*/  LDCU.64 UR8, c[0x0][0x358] ;  /* 0x00006b00ff0877ac */ /* 0x000ea20008000a00 */
[----:B------:R-:W1:Y:S01]  /*0050*/  S2R R7, SR_TID.Y ;  /* 0x0000000000077919 */ /* 0x000e620000002200 */
[----:B------:R-:W3:Y:S01]  /*0060*/  S2R R8, SR_CTAID.X ;  /* 0x0000000000087919 */ /* 0x000ee20000002500 */
[----:B------:R-:W3:Y:S01]  /*0070*/  S2R R3, SR_TID.X ;  /* 0x0000000000037919 */ /* 0x000ee20000002100 */
[----:B0-----:R-:W-:-:S04]  /*0080*/  MOV R0, UR4 ;  /* 0x0000000400007c02 */ /* 0x001fc80008000f00 */
[----:B------:R-:W-:Y:S02]  /*0090*/  ISETP.GE.AND P0, PT, R0, 0x1, PT ;  /* 0x000000010000780c */ /* 0x000fe40003f06270 */
[----:B-1----:R-:W-:Y:S02]  /*00a0*/  LEA R2, R2, R7, 0x4 ;  /* 0x0000000702027211 */ /* 0x002fe400078e20ff */
[----:B---3--:R-:W-:-:S09]  /*00b0*/  LEA R5, R8, R3, 0x4 ;  /* 0x0000000308057211 */ /* 0x008fd200078e20ff */
[----:B--2---:R-:W-:Y:S05]  /*00c0*/  @!P0 BRA `(.L_x_49) ;  /* 0x0000000400348947 */ /* 0x004fea0003800000 */
[----:B------:R-:W0:Y:S01]  /*00d0*/  S2UR UR6, SR_CgaCtaId ;  /* 0x00000000000679c3 */ /* 0x000e220000008800 */
[----:B------:R-:W-:Y:S01]  /*00e0*/  UMOV UR4, 0x400 ;  /* 0x0000040000047882 */ /* 0x000fe20000000000 */
[----:B------:R-:W-:Y:S01]  /*00f0*/  IADD3 R4, PT, PT, R0, 0xf, RZ ;  /* 0x0000000f00047810 */ /* 0x000fe20007ffe0ff */
[----:B------:R-:W-:Y:S01]  /*0100*/  UIADD3 UR5, UPT, UPT, UR4, 0x400, URZ ;  /* 0x0000040004057890 */ /* 0x000fe2000fffe0ff */
[-C--:B------:R-:W-:Y:S01]  /*0110*/  IMAD R17, R7, R0.reuse, R3 ;  /* 0x0000000007117224 */ /* 0x080fe200078e0203 */
[----:B------:R-:W-:Y:S02]  /*0120*/  MOV R23, RZ ;  /* 0x000000ff00177202 */ /* 0x000fe40000000f00 */
[----:B------:R-:W-:Y:S01]  /*0130*/  SHF.R.U32.HI R19, RZ, 0x4, R4 ;  /* 0x00000004ff137819 */ /* 0x000fe20000011604 */
[----:B------:R-:W1:Y:S01]  /*0140*/  LDC R6, c[0x0][0x398] ;  /* 0x0000e600ff067b82 */ /* 0x000e620000000800 */
[----:B------:R-:W-:Y:S02]  /*0150*/  IMAD R17, R8, 0x10, R17 ;  /* 0x0000001008117824 */ /* 0x000fe400078e0211 */
[----:B------:R-:W-:Y:S01]  /*0160*/  IMAD R4, R2, R0, R3 ;  /* 0x0000000002047224 */ /* 0x000fe200078e0203 */
[----:B------:R-:W-:Y:S01]  /*0170*/  IADD3 R19, PT, PT, -R19, RZ, RZ ;  /* 0x000000ff13137210 */ /* 0x000fe20007ffe1ff */
[----:B0-----:R-:W-:-:S02]  /*0180*/  ULEA UR5, UR6, UR5, 0x18 ;  /* 0x0000000506057291 */ /* 0x001fc4000f8ec0ff */
[----:B------:R-:W-:-:S04]  /*0190*/  ULEA UR4, UR6, UR4, 0x18 ;  /* 0x0000000406047291 */ /* 0x000fc8000f8ec0ff */
[----:B------:R-:W-:Y:S02]  /*01a0*/  LEA R20, R3, UR5, 0x2 ;  /* 0x0000000503147c11 */ /* 0x000fe4000f8e10ff */
[----:B------:R-:W-:-:S03]  /*01b0*/  LEA R18, R7, UR4, 0x6 ;  /* 0x0000000407127c11 */ /* 0x000fc6000f8e30ff */
[----:B------:R-:W-:Y:S01]  /*01c0*/  IMAD R16, R7, 0x40, R20 ;  /* 0x0000004007107824 */ /* 0x000fe200078e0214 */
[----:B------:R-:W-:-:S07]  /*01d0*/  LEA R21, R3, R18, 0x2 ;  /* 0x0000001203157211 */ /* 0x000fce00078e10ff */
.L_x_50:
        /* <DEDUP_REMOVED lines=13> */
[----:B------:R-:W-:-:S05]  /*02b0*/  VIADD R19, R19, 0x1 ;  /* 0x0000000113137836 */ /* 0x000fca0000000000 */
        /* <DEDUP_REMOVED lines=46> */
.L_x_49:
        /* <DEDUP_REMOVED lines=8> */
.L_x_51:
        /* <DEDUP_REMOVED lines=14> */
.L_x_62:


//--------------------- .nv.global.init           --------------------------
	.section	.nv.global.init,"aw",@progbits
	.align	4
.nv.global.init:
	.type		__cudart_i2opi_f,@object
	.size		__cudart_i2opi_f,(.L_1 - __cudart_i2opi_f)
__cudart_i2opi_f:
        /*0000*/ 	.byte	0x41, 0x90, 0x43, 0x3c, 0x99, 0x95, 0x62, 0xdb, 0xc0, 0xdd, 0x34, 0xf5, 0xd1, 0x57, 0x27, 0xfc
        /*0010*/ 	.byte	0x29, 0x15, 0x44, 0x4e, 0x6e, 0x83, 0xf9, 0xa2
.L_1:


//--------------------- .nv.shared._Z12reduceSharedIf3AddEvPKT_PS1_iT0_ --------------------------
	.section	.nv.shared._Z12reduceSharedIf3AddEvPKT_PS1_iT0_,"aw",@nobits
	.sectionflags	@""
	.align	16
	.zero		1024


//--------------------- .nv.shared.reserved.0     --------------------------
	.section	.nv.shared.reserved.0,"aw",@nobits
	.weak		__nv_reservedSMEM_offset_0_alias
	.size		__nv_reservedSMEM_offset_0_alias, 0, 64
	.other		__nv_reservedSMEM_offset_0_alias,@"STO_CUDA_RESERVED_SHARED STV_DEFAULT"
__nv_reservedSMEM_offset_0_alias:
	.zero		0
	.zero		64


//--------------------- .nv.shared._Z24matrixMultSharedRestrictPKfS0_Pfi --------------------------
	.section	.nv.shared._Z24matrixMultSharedRestrictPKfS0_Pfi,"aw",@nobits
	.sectionflags	@""
	.align	16
.nv.shared._Z24matrixMultSharedRestrictPKfS0_Pfi:
	.zero		3072


//--------------------- .nv.shared._Z16matrixMultSharedPKfS0_Pfi --------------------------
	.section	.nv.shared._Z16matrixMultSharedPKfS0_Pfi,"aw",@nobits
	.sectionflags	@""
	.align	16
.nv.shared._Z16matrixMultSharedPKfS0_Pfi:
	.zero		3072


//--------------------- .nv.shared._Z20matrixMultiplicationPKfS0_Pfi --------------------------
	.section	.nv.shared._Z20matrixMultiplicationPKfS0_Pfi,"aw",@nobits
	.sectionflags	@""
	.align	16
	.zero		1024


//--------------------- .nv.shared._Z13convolution2DPKfPfii --------------------------
	.section	.nv.shared._Z13convolution2DPKfPfii,"aw",@nobits
	.sectionflags	@""
	.align	16
.nv.shared._Z13convolution2DPKfPfii:
	.zero		2624


//--------------------- .nv.shared._Z17elementWiseSharedPKfS0_Pfi --------------------------
	.section	.nv.shared._Z17elementWiseSharedPKfS0_Pfi,"aw",@nobits
	.sectionflags	@""
	.align	16
.nv.shared._Z17elementWiseSharedPKfS0_Pfi:
	.zero		3072


//--------------------- .nv.shared._Z11elementWisePKfS0_Pfi --------------------------
	.section	.nv.shared._Z11elementWisePKfS0_Pfi,"aw",@nobits
	.sectionflags	@""
	.align	16
	.zero		1024


//--------------------- .nv.shared._Z22matrixVectorMultSharedPKfS0_Pfi --------------------------
	.section	.nv.shared._Z22matrixVectorMultSharedPKfS0_Pfi,"aw",@nobits
	.sectionflags	@""
	.align	16
.nv.shared._Z22matrixVectorMultSharedPKfS0_Pfi:
	.zero		1088


//--------------------- .nv.shared._Z16matrixVectorMultPKfS0_Pfi --------------------------
	.section	.nv.shared._Z16matrixVectorMultPKfS0_Pfi,"aw",@nobits
	.sectionflags	@""
	.align	16
	.zero		1024


//--------------------- .nv.shared._Z21matrixTransposeSharedPKfPfi --------------------------
	.section	.nv.shared._Z21matrixTransposeSharedPKfPfi,"aw",@nobits
	.sectionflags	@""
	.align	16
.nv.shared._Z21matrixTransposeSharedPKfPfi:
	.zero		2112


//--------------------- .nv.shared._Z17matrixCrossSharedPKfS0_Pfi --------------------------
	.section	.nv.shared._Z17matrixCrossSharedPKfS0_Pfi,"aw",@nobits
	.sectionflags	@""
	.align	16
.nv.shared._Z17matrixCrossSharedPKfS0_Pfi:
	.zero		3072


//--------------------- .nv.constant0._Z12reduceSharedIf3AddEvPKT_PS1_iT0_ --------------------------
	.section	.nv.constant0._Z12reduceSharedIf3AddEvPKT_PS1_iT0_,"a",@progbits
	.sectionflags	@""
	.align	4
.nv.constant0._Z12reduceSharedIf3AddEvPKT_PS1_iT0_:
	.zero		917


//--------------------- .nv.constant0._Z24matrixMultSharedRestrictPKfS0_Pfi --------------------------
	.section	.nv.constant0._Z24matrixMultSharedRestrictPKfS0_Pfi,"a",@progbits
	.sectionflags	@""
	.align	4
.nv.constant0._Z24matrixMultSharedRestrictPKfS0_Pfi:
	.zero		924


//--------------------- .nv.constant0._Z16matrixMultSharedPKfS0_Pfi --------------------------
	.section	.nv.constant0._Z16matrixMultSharedPKfS0_Pfi,"a",@progbits
	.sectionflags	@""
	.align	4
.nv.constant0._Z16matrixMultSharedPKfS0_Pfi:
	.zero		924


//--------------------- .nv.constant0._Z20matrixMultiplicationPKfS0_Pfi --------------------------
	.section	.nv.constant0._Z20matrixMultiplicationPKfS0_Pfi,"a",@progbits
	.sectionflags	@""
	.align	4
.nv.constant0._Z20matrixMultiplicationPKfS0_Pfi:
	.zero		924


//--------------------- .nv.constant0._Z13convolution2DPKfPfii --------------------------
	.section	.nv.constant0._Z13convolution2DPKfPfii,"a",@progbits
	.sectionflags	@""
	.align	4
.nv.constant0._Z13convolution2DPKfPfii:
	.zero		920


//--------------------- .nv.constant0._Z17elementWiseSharedPKfS0_Pfi --------------------------
	.section	.nv.constant0._Z17elementWiseSharedPKfS0_Pfi,"a",@progbits
	.sectionflags	@""
	.align	4
.nv.constant0._Z17elementWiseSharedPKfS0_Pfi:
	.zero		924


//--------------------- .nv.constant0._Z11elementWisePKfS0_Pfi --------------------------
	.section	.nv.constant0._Z11elementWisePKfS0_Pfi,"a",@progbits
	.sectionflags	@""
	.align	4
.nv.constant0._Z11elementWisePKfS0_Pfi:
	.zero		924


//--------------------- .nv.constant0._Z22matrixVectorMultSharedPKfS0_Pfi --------------------------
	.section	.nv.constant0._Z22matrixVectorMultSharedPKfS0_Pfi,"a",@progbits
	.sectionflags	@""
	.align	4
.nv.constant0._Z22matrixVectorMultSharedPKfS0_Pfi:
	.zero		924


//--------------------- .nv.constant0._Z16matrixVectorMultPKfS0_Pfi --------------------------
	.section	.nv.constant0._Z16matrixVectorMultPKfS0_Pfi,"a",@progbits
	.sectionflags	@""
	.align	4
.nv.constant0._Z16matrixVectorMultPKfS0_Pfi:
	.zero		924


//--------------------- .nv.constant0._Z21matrixTransposeSharedPKfPfi --------------------------
	.section	.nv.constant0._Z21matrixTransposeSharedPKfPfi,"a",@progbits
	.sectionflags	@""
	.align	4
.nv.constant0._Z21matrixTransposeSharedPKfPfi:
	.zero		916


//--------------------- .nv.constant0._Z17matrixCrossSharedPKfS0_Pfi --------------------------
	.section	.nv.constant0._Z17matrixCrossSharedPKfS0_Pfi,"a",@progbits
	.sectionflags	@""
	.align	4
.nv.constant0._Z17matrixCrossSharedPKfS0_Pfi:
	.zero		924


//--------------------- SYMBOLS --------------------------

	.type		.nv.reservedSmem.offset0,@object
	.size		.nv.reservedSmem.offset0,0x4
	.type		.nv.reservedSmem.cap,@object
	.size		.nv.reservedSmem.cap,0x4
